//
// Generated by NVIDIA NVVM Compiler
//
// Compiler Build ID: CL-36424714
// Cuda compilation tools, release 13.0, V13.0.88
// Based on NVVM 20.0.0
//

.version 9.0
.target sm_100
.address_size 64

	// .globl	_Z7permutePiPsPxS_S1_ii

.visible .entry _Z7permutePiPsPxS_S1_ii(
	.param .u64 .ptr .align 1 _Z7permutePiPsPxS_S1_ii_param_0,
	.param .u64 .ptr .align 1 _Z7permutePiPsPxS_S1_ii_param_1,
	.param .u64 .ptr .align 1 _Z7permutePiPsPxS_S1_ii_param_2,
	.param .u64 .ptr .align 1 _Z7permutePiPsPxS_S1_ii_param_3,
	.param .u64 .ptr .align 1 _Z7permutePiPsPxS_S1_ii_param_4,
	.param .u32 _Z7permutePiPsPxS_S1_ii_param_5,
	.param .u32 _Z7permutePiPsPxS_S1_ii_param_6
)
{
	.local .align 16 .b8 	__local_depot0[400];
	.reg .b64 	%SP;
	.reg .b64 	%SPL;
	.reg .pred 	%p<58>;
	.reg .b16 	%rs<38>;
	.reg .b32 	%r<239>;
	.reg .b32 	%f<10>;
	.reg .b64 	%rd<197>;

	mov.u64 	%SPL, __local_depot0;
	ld.param.u64 	%rd50, [_Z7permutePiPsPxS_S1_ii_param_0];
	ld.param.u64 	%rd51, [_Z7permutePiPsPxS_S1_ii_param_1];
	ld.param.u64 	%rd52, [_Z7permutePiPsPxS_S1_ii_param_2];
	ld.param.u64 	%rd48, [_Z7permutePiPsPxS_S1_ii_param_3];
	ld.param.u64 	%rd49, [_Z7permutePiPsPxS_S1_ii_param_4];
	ld.param.u32 	%r71, [_Z7permutePiPsPxS_S1_ii_param_5];
	ld.param.u32 	%r73, [_Z7permutePiPsPxS_S1_ii_param_6];
	cvta.to.global.u64 	%rd1, %rd50;
	cvta.to.global.u64 	%rd2, %rd51;
	cvta.to.global.u64 	%rd53, %rd52;
	add.u64 	%rd3, %SPL, 0;
	mov.u32 	%r74, %ctaid.x;
	mov.u32 	%r75, %tid.x;
	mad.lo.s32 	%r1, %r73, %r74, %r75;
	cvt.rn.f32.s32 	%f1, %r73;
	rcp.rn.f32 	%f2, %f1;
	mul.wide.u32 	%rd55, %r74, 8;
	add.s64 	%rd4, %rd53, %rd55;
	ld.global.u64 	%rd56, [%rd4+8];
	ld.global.u64 	%rd195, [%rd4];
	sub.s64 	%rd57, %rd56, %rd195;
	cvt.rn.f32.u32 	%f3, %r75;
	mul.f32 	%f4, %f2, %f3;
	cvt.rn.f32.s64 	%f5, %rd57;
	mul.f32 	%f6, %f4, %f5;
	cvt.rzi.s64.f32 	%rd6, %f6;
	add.s32 	%r76, %r75, 1;
	cvt.rn.f32.u32 	%f7, %r76;
	mul.f32 	%f8, %f2, %f7;
	mul.f32 	%f9, %f8, %f5;
	cvt.rzi.s64.f32 	%rd7, %f9;
	add.s64 	%rd181, %rd6, %rd195;
	setp.eq.s64 	%p1, %rd181, 0;
	mov.b32 	%r209, 1;
	@%p1 bra 	$L__BB0_5;
$L__BB0_1:
	add.s32 	%r3, %r209, 1;
	cvt.u64.u32 	%rd10, %r3;
	and.b64  	%rd58, %rd181, -4294967296;
	setp.ne.s64 	%p2, %rd58, 0;
	@%p2 bra 	$L__BB0_3;
	cvt.u32.u64 	%r77, %rd10;
	cvt.u32.u64 	%r78, %rd181;
	div.u32 	%r79, %r78, %r77;
	mul.lo.s32 	%r80, %r79, %r77;
	sub.s32 	%r81, %r78, %r80;
	cvt.u64.u32 	%rd182, %r79;
	cvt.u64.u32 	%rd183, %r81;
	bra.uni 	$L__BB0_4;
$L__BB0_3:
	div.u64 	%rd182, %rd181, %rd10;
	mul.lo.s64 	%rd59, %rd182, %rd10;
	sub.s64 	%rd183, %rd181, %rd59;
$L__BB0_4:
	mul.wide.u32 	%rd60, %r209, 4;
	add.s64 	%rd61, %rd3, %rd60;
	st.local.u32 	[%rd61], %rd183;
	setp.ge.u64 	%p3, %rd181, %rd10;
	mov.u64 	%rd181, %rd182;
	mov.u32 	%r209, %r3;
	@%p3 bra 	$L__BB0_1;
$L__BB0_5:
	mul.lo.s32 	%r82, %r1, %r71;
	mul.wide.s32 	%rd62, %r82, 2;
	add.s64 	%rd17, %rd2, %rd62;
	st.local.u32 	[%rd3], %r209;
	setp.lt.s32 	%p4, %r209, 2;
	@%p4 bra 	$L__BB0_11;
	sub.s32 	%r211, %r71, %r209;
$L__BB0_7:
	add.s32 	%r8, %r209, -1;
	mul.wide.u32 	%rd63, %r8, 4;
	add.s64 	%rd64, %rd3, %rd63;
	ld.local.u32 	%r83, [%rd64];
	add.s32 	%r212, %r83, %r211;
	mul.wide.s32 	%rd65, %r212, 2;
	add.s64 	%rd66, %rd17, %rd65;
	ld.global.u16 	%rs1, [%rd66];
	setp.lt.s32 	%p5, %r83, 1;
	@%p5 bra 	$L__BB0_9;
$L__BB0_8:
	add.s32 	%r11, %r212, -1;
	mul.wide.s32 	%rd67, %r212, 2;
	add.s64 	%rd68, %rd17, %rd67;
	ld.global.u16 	%rs5, [%rd68+-2];
	st.global.u16 	[%rd68], %rs5;
	setp.gt.s32 	%p6, %r11, %r211;
	mov.u32 	%r212, %r11;
	@%p6 bra 	$L__BB0_8;
$L__BB0_9:
	mul.wide.s32 	%rd69, %r211, 2;
	add.s64 	%rd70, %rd17, %rd69;
	st.global.u16 	[%rd70], %rs1;
	add.s32 	%r211, %r211, 1;
	setp.gt.u32 	%p7, %r209, 2;
	mov.u32 	%r209, %r8;
	@%p7 bra 	$L__BB0_7;
	ld.global.u64 	%rd195, [%rd4];
$L__BB0_11:
	add.s64 	%rd22, %rd195, %rd6;
	setp.ge.s64 	%p8, %rd6, %rd7;
	mov.b32 	%r213, 999999;
	mov.b64 	%rd185, 0;
	@%p8 bra 	$L__BB0_61;
	setp.gt.s32 	%p9, %r71, 0;
	mov.u64 	%rd191, %rd22;
	@%p9 bra 	$L__BB0_13;
	bra.uni 	$L__BB0_49;
$L__BB0_13:
	add.s32 	%r13, %r71, -1;
	and.b32  	%r14, %r71, 7;
	and.b32  	%r15, %r71, 3;
	and.b32  	%r16, %r71, 15;
	and.b32  	%r17, %r71, 2147483640;
	and.b32  	%r18, %r71, 1;
	and.b32  	%r19, %r71, 2147483632;
	mov.b64 	%rd185, 0;
	mov.b32 	%r213, 999999;
$L__BB0_14:
	setp.lt.u32 	%p18, %r13, 7;
	mov.b32 	%r228, 0;
	mov.u32 	%r233, %r228;
	@%p18 bra 	$L__BB0_17;
	mov.b32 	%r214, 0;
	mov.u32 	%r233, %r214;
$L__BB0_16:
	.pragma "nounroll";
	mul.wide.u32 	%rd86, %r214, 2;
	add.s64 	%rd87, %rd17, %rd86;
	ld.global.s16 	%r97, [%rd87];
	add.s32 	%r98, %r214, 1;
	setp.eq.s32 	%p19, %r98, %r71;
	selp.b32 	%r99, 0, %r98, %p19;
	mul.wide.u32 	%rd88, %r99, 2;
	add.s64 	%rd89, %rd17, %rd88;
	ld.global.s16 	%r100, [%rd89];
	mad.lo.s32 	%r101, %r71, %r97, %r100;
	mul.wide.s32 	%rd90, %r101, 4;
	add.s64 	%rd91, %rd1, %rd90;
	ld.global.u32 	%r102, [%rd91];
	add.s32 	%r103, %r102, %r233;
	ld.global.s16 	%r104, [%rd87+2];
	add.s32 	%r105, %r214, 2;
	setp.eq.s32 	%p20, %r105, %r71;
	selp.b32 	%r106, 0, %r105, %p20;
	mul.wide.u32 	%rd92, %r106, 2;
	add.s64 	%rd93, %rd17, %rd92;
	ld.global.s16 	%r107, [%rd93];
	mad.lo.s32 	%r108, %r71, %r104, %r107;
	mul.wide.s32 	%rd94, %r108, 4;
	add.s64 	%rd95, %rd1, %rd94;
	ld.global.u32 	%r109, [%rd95];
	add.s32 	%r110, %r109, %r103;
	ld.global.s16 	%r111, [%rd87+4];
	add.s32 	%r112, %r214, 3;
	setp.eq.s32 	%p21, %r112, %r71;
	selp.b32 	%r113, 0, %r112, %p21;
	mul.wide.u32 	%rd96, %r113, 2;
	add.s64 	%rd97, %rd17, %rd96;
	ld.global.s16 	%r114, [%rd97];
	mad.lo.s32 	%r115, %r71, %r111, %r114;
	mul.wide.s32 	%rd98, %r115, 4;
	add.s64 	%rd99, %rd1, %rd98;
	ld.global.u32 	%r116, [%rd99];
	add.s32 	%r117, %r116, %r110;
	ld.global.s16 	%r118, [%rd87+6];
	add.s32 	%r119, %r214, 4;
	setp.eq.s32 	%p22, %r119, %r71;
	selp.b32 	%r120, 0, %r119, %p22;
	mul.wide.u32 	%rd100, %r120, 2;
	add.s64 	%rd101, %rd17, %rd100;
	ld.global.s16 	%r121, [%rd101];
	mad.lo.s32 	%r122, %r71, %r118, %r121;
	mul.wide.s32 	%rd102, %r122, 4;
	add.s64 	%rd103, %rd1, %rd102;
	ld.global.u32 	%r123, [%rd103];
	add.s32 	%r124, %r123, %r117;
	ld.global.s16 	%r125, [%rd87+8];
	add.s32 	%r126, %r214, 5;
	setp.eq.s32 	%p23, %r126, %r71;
	selp.b32 	%r127, 0, %r126, %p23;
	mul.wide.u32 	%rd104, %r127, 2;
	add.s64 	%rd105, %rd17, %rd104;
	ld.global.s16 	%r128, [%rd105];
	mad.lo.s32 	%r129, %r71, %r125, %r128;
	mul.wide.s32 	%rd106, %r129, 4;
	add.s64 	%rd107, %rd1, %rd106;
	ld.global.u32 	%r130, [%rd107];
	add.s32 	%r131, %r130, %r124;
	ld.global.s16 	%r132, [%rd87+10];
	add.s32 	%r133, %r214, 6;
	setp.eq.s32 	%p24, %r133, %r71;
	selp.b32 	%r134, 0, %r133, %p24;
	mul.wide.u32 	%rd108, %r134, 2;
	add.s64 	%rd109, %rd17, %rd108;
	ld.global.s16 	%r135, [%rd109];
	mad.lo.s32 	%r136, %r71, %r132, %r135;
	mul.wide.s32 	%rd110, %r136, 4;
	add.s64 	%rd111, %rd1, %rd110;
	ld.global.u32 	%r137, [%rd111];
	add.s32 	%r138, %r137, %r131;
	ld.global.s16 	%r139, [%rd87+12];
	add.s32 	%r140, %r214, 7;
	setp.eq.s32 	%p25, %r140, %r71;
	selp.b32 	%r141, 0, %r140, %p25;
	mul.wide.u32 	%rd112, %r141, 2;
	add.s64 	%rd113, %rd17, %rd112;
	ld.global.s16 	%r142, [%rd113];
	mad.lo.s32 	%r143, %r71, %r139, %r142;
	mul.wide.s32 	%rd114, %r143, 4;
	add.s64 	%rd115, %rd1, %rd114;
	ld.global.u32 	%r144, [%rd115];
	add.s32 	%r145, %r144, %r138;
	ld.global.s16 	%r146, [%rd87+14];
	add.s32 	%r214, %r214, 8;
	setp.eq.s32 	%p26, %r214, %r71;
	selp.b32 	%r147, 0, %r214, %p26;
	mul.wide.u32 	%rd116, %r147, 2;
	add.s64 	%rd117, %rd17, %rd116;
	ld.global.s16 	%r148, [%rd117];
	mad.lo.s32 	%r149, %r71, %r146, %r148;
	mul.wide.s32 	%rd118, %r149, 4;
	add.s64 	%rd119, %rd1, %rd118;
	ld.global.u32 	%r150, [%rd119];
	add.s32 	%r233, %r150, %r145;
	setp.eq.s32 	%p27, %r214, %r17;
	mov.u32 	%r228, %r17;
	@%p27 bra 	$L__BB0_17;
	bra.uni 	$L__BB0_16;
$L__BB0_17:
	setp.eq.s32 	%p28, %r14, 0;
	@%p28 bra 	$L__BB0_25;
	add.s32 	%r152, %r14, -1;
	setp.lt.u32 	%p29, %r152, 3;
	@%p29 bra 	$L__BB0_20;
	mul.wide.u32 	%rd120, %r228, 2;
	add.s64 	%rd121, %rd17, %rd120;
	ld.global.s16 	%r153, [%rd121];
	add.s32 	%r154, %r228, 1;
	setp.eq.s32 	%p30, %r154, %r71;
	selp.b32 	%r155, 0, %r154, %p30;
	mul.wide.u32 	%rd122, %r155, 2;
	add.s64 	%rd123, %rd17, %rd122;
	ld.global.s16 	%r156, [%rd123];
	mad.lo.s32 	%r157, %r71, %r153, %r156;
	mul.wide.s32 	%rd124, %r157, 4;
	add.s64 	%rd125, %rd1, %rd124;
	ld.global.u32 	%r158, [%rd125];
	add.s32 	%r159, %r158, %r233;
	ld.global.s16 	%r160, [%rd121+2];
	add.s32 	%r161, %r228, 2;
	setp.eq.s32 	%p31, %r161, %r71;
	selp.b32 	%r162, 0, %r161, %p31;
	mul.wide.u32 	%rd126, %r162, 2;
	add.s64 	%rd127, %rd17, %rd126;
	ld.global.s16 	%r163, [%rd127];
	mad.lo.s32 	%r164, %r71, %r160, %r163;
	mul.wide.s32 	%rd128, %r164, 4;
	add.s64 	%rd129, %rd1, %rd128;
	ld.global.u32 	%r165, [%rd129];
	add.s32 	%r166, %r165, %r159;
	ld.global.s16 	%r167, [%rd121+4];
	add.s32 	%r168, %r228, 3;
	setp.eq.s32 	%p32, %r168, %r71;
	selp.b32 	%r169, 0, %r168, %p32;
	mul.wide.u32 	%rd130, %r169, 2;
	add.s64 	%rd131, %rd17, %rd130;
	ld.global.s16 	%r170, [%rd131];
	mad.lo.s32 	%r171, %r71, %r167, %r170;
	mul.wide.s32 	%rd132, %r171, 4;
	add.s64 	%rd133, %rd1, %rd132;
	ld.global.u32 	%r172, [%rd133];
	add.s32 	%r173, %r172, %r166;
	ld.global.s16 	%r174, [%rd121+6];
	add.s32 	%r228, %r228, 4;
	setp.eq.s32 	%p33, %r228, %r71;
	selp.b32 	%r175, 0, %r228, %p33;
	mul.wide.u32 	%rd134, %r175, 2;
	add.s64 	%rd135, %rd17, %rd134;
	ld.global.s16 	%r176, [%rd135];
	mad.lo.s32 	%r177, %r71, %r174, %r176;
	mul.wide.s32 	%rd136, %r177, 4;
	add.s64 	%rd137, %rd1, %rd136;
	ld.global.u32 	%r178, [%rd137];
	add.s32 	%r233, %r178, %r173;
$L__BB0_20:
	setp.eq.s32 	%p34, %r15, 0;
	@%p34 bra 	$L__BB0_25;
	setp.eq.s32 	%p35, %r15, 1;
	@%p35 bra 	$L__BB0_23;
	mul.wide.u32 	%rd138, %r228, 2;
	add.s64 	%rd139, %rd17, %rd138;
	ld.global.s16 	%r180, [%rd139];
	add.s32 	%r181, %r228, 1;
	setp.eq.s32 	%p36, %r181, %r71;
	selp.b32 	%r182, 0, %r181, %p36;
	mul.wide.u32 	%rd140, %r182, 2;
	add.s64 	%rd141, %rd17, %rd140;
	ld.global.s16 	%r183, [%rd141];
	mad.lo.s32 	%r184, %r71, %r180, %r183;
	mul.wide.s32 	%rd142, %r184, 4;
	add.s64 	%rd143, %rd1, %rd142;
	ld.global.u32 	%r185, [%rd143];
	add.s32 	%r186, %r185, %r233;
	ld.global.s16 	%r187, [%rd139+2];
	add.s32 	%r228, %r228, 2;
	setp.eq.s32 	%p37, %r228, %r71;
	selp.b32 	%r188, 0, %r228, %p37;
	mul.wide.u32 	%rd144, %r188, 2;
	add.s64 	%rd145, %rd17, %rd144;
	ld.global.s16 	%r189, [%rd145];
	mad.lo.s32 	%r190, %r71, %r187, %r189;
	mul.wide.s32 	%rd146, %r190, 4;
	add.s64 	%rd147, %rd1, %rd146;
	ld.global.u32 	%r191, [%rd147];
	add.s32 	%r233, %r191, %r186;
$L__BB0_23:
	setp.eq.s32 	%p38, %r18, 0;
	@%p38 bra 	$L__BB0_25;
	mul.wide.u32 	%rd148, %r228, 2;
	add.s64 	%rd149, %rd17, %rd148;
	ld.global.s16 	%r192, [%rd149];
	add.s32 	%r193, %r228, 1;
	setp.eq.s32 	%p39, %r193, %r71;
	selp.b32 	%r194, 0, %r193, %p39;
	mul.wide.u32 	%rd150, %r194, 2;
	add.s64 	%rd151, %rd17, %rd150;
	ld.global.s16 	%r195, [%rd151];
	mad.lo.s32 	%r196, %r71, %r192, %r195;
	mul.wide.s32 	%rd152, %r196, 4;
	add.s64 	%rd153, %rd1, %rd152;
	ld.global.u32 	%r197, [%rd153];
	add.s32 	%r233, %r197, %r233;
$L__BB0_25:
	setp.lt.u32 	%p40, %r13, 15;
	setp.lt.s32 	%p41, %r233, %r213;
	selp.b64 	%rd185, %rd22, %rd185, %p41;
	min.s32 	%r213, %r233, %r213;
	mov.b32 	%r222, 0;
	@%p40 bra 	$L__BB0_28;
	mov.b32 	%r216, 0;
$L__BB0_27:
	.pragma "nounroll";
	cvt.u16.u32 	%rs7, %r216;
	mul.wide.u32 	%rd154, %r216, 2;
	add.s64 	%rd155, %rd17, %rd154;
	st.global.u16 	[%rd155], %rs7;
	add.s16 	%rs8, %rs7, 1;
	st.global.u16 	[%rd155+2], %rs8;
	add.s16 	%rs9, %rs7, 2;
	st.global.u16 	[%rd155+4], %rs9;
	add.s16 	%rs10, %rs7, 3;
	st.global.u16 	[%rd155+6], %rs10;
	add.s16 	%rs11, %rs7, 4;
	st.global.u16 	[%rd155+8], %rs11;
	add.s16 	%rs12, %rs7, 5;
	st.global.u16 	[%rd155+10], %rs12;
	add.s16 	%rs13, %rs7, 6;
	st.global.u16 	[%rd155+12], %rs13;
	add.s16 	%rs14, %rs7, 7;
	st.global.u16 	[%rd155+14], %rs14;
	add.s16 	%rs15, %rs7, 8;
	st.global.u16 	[%rd155+16], %rs15;
	add.s16 	%rs16, %rs7, 9;
	st.global.u16 	[%rd155+18], %rs16;
	add.s16 	%rs17, %rs7, 10;
	st.global.u16 	[%rd155+20], %rs17;
	add.s16 	%rs18, %rs7, 11;
	st.global.u16 	[%rd155+22], %rs18;
	add.s16 	%rs19, %rs7, 12;
	st.global.u16 	[%rd155+24], %rs19;
	add.s16 	%rs20, %rs7, 13;
	st.global.u16 	[%rd155+26], %rs20;
	add.s16 	%rs21, %rs7, 14;
	st.global.u16 	[%rd155+28], %rs21;
	add.s16 	%rs22, %rs7, 15;
	st.global.u16 	[%rd155+30], %rs22;
	add.s32 	%r216, %r216, 16;
	setp.eq.s32 	%p42, %r216, %r19;
	mov.u32 	%r222, %r19;
	@%p42 bra 	$L__BB0_28;
	bra.uni 	$L__BB0_27;
$L__BB0_28:
	setp.eq.s32 	%p43, %r16, 0;
	@%p43 bra 	$L__BB0_38;
	add.s32 	%r200, %r16, -1;
	setp.lt.u32 	%p44, %r200, 7;
	@%p44 bra 	$L__BB0_31;
	cvt.u16.u32 	%rs23, %r222;
	mul.wide.u32 	%rd156, %r222, 2;
	add.s64 	%rd157, %rd17, %rd156;
	st.global.u16 	[%rd157], %rs23;
	add.s16 	%rs24, %rs23, 1;
	st.global.u16 	[%rd157+2], %rs24;
	add.s16 	%rs25, %rs23, 2;
	st.global.u16 	[%rd157+4], %rs25;
	add.s16 	%rs26, %rs23, 3;
	st.global.u16 	[%rd157+6], %rs26;
	add.s16 	%rs27, %rs23, 4;
	st.global.u16 	[%rd157+8], %rs27;
	add.s16 	%rs28, %rs23, 5;
	st.global.u16 	[%rd157+10], %rs28;
	add.s16 	%rs29, %rs23, 6;
	st.global.u16 	[%rd157+12], %rs29;
	add.s16 	%rs30, %rs23, 7;
	st.global.u16 	[%rd157+14], %rs30;
	add.s32 	%r222, %r222, 8;
$L__BB0_31:
	@%p28 bra 	$L__BB0_38;
	add.s32 	%r201, %r14, -1;
	setp.lt.u32 	%p46, %r201, 3;
	@%p46 bra 	$L__BB0_34;
	cvt.u16.u32 	%rs31, %r222;
	mul.wide.u32 	%rd158, %r222, 2;
	add.s64 	%rd159, %rd17, %rd158;
	st.global.u16 	[%rd159], %rs31;
	add.s16 	%rs32, %rs31, 1;
	st.global.u16 	[%rd159+2], %rs32;
	add.s16 	%rs33, %rs31, 2;
	st.global.u16 	[%rd159+4], %rs33;
	add.s16 	%rs34, %rs31, 3;
	st.global.u16 	[%rd159+6], %rs34;
	add.s32 	%r222, %r222, 4;
$L__BB0_34:
	setp.eq.s32 	%p47, %r15, 0;
	@%p47 bra 	$L__BB0_38;
	setp.eq.s32 	%p48, %r15, 1;
	cvt.u16.u32 	%rs3, %r222;
	mul.wide.u32 	%rd160, %r222, 2;
	add.s64 	%rd31, %rd17, %rd160;
	st.global.u16 	[%rd31], %rs3;
	@%p48 bra 	$L__BB0_38;
	setp.eq.s32 	%p49, %r15, 2;
	add.s16 	%rs35, %rs3, 1;
	st.global.u16 	[%rd31+2], %rs35;
	@%p49 bra 	$L__BB0_38;
	add.s16 	%rs36, %rs3, 2;
	st.global.u16 	[%rd31+4], %rs36;
$L__BB0_38:
	add.s64 	%rd22, %rd22, 1;
	setp.eq.s64 	%p50, %rd22, 0;
	mov.b32 	%r217, 1;
	mov.u64 	%rd187, %rd22;
	@%p50 bra 	$L__BB0_43;
$L__BB0_39:
	add.s32 	%r28, %r217, 1;
	cvt.u64.u32 	%rd24, %r28;
	and.b64  	%rd161, %rd187, -4294967296;
	setp.ne.s64 	%p51, %rd161, 0;
	@%p51 bra 	$L__BB0_41;
	cvt.u32.u64 	%r203, %rd24;
	cvt.u32.u64 	%r204, %rd187;
	div.u32 	%r205, %r204, %r203;
	mul.lo.s32 	%r206, %r205, %r203;
	sub.s32 	%r207, %r204, %r206;
	cvt.u64.u32 	%rd188, %r205;
	cvt.u64.u32 	%rd189, %r207;
	bra.uni 	$L__BB0_42;
$L__BB0_41:
	div.u64 	%rd188, %rd187, %rd24;
	mul.lo.s64 	%rd162, %rd188, %rd24;
	sub.s64 	%rd189, %rd187, %rd162;
$L__BB0_42:
	mul.wide.u32 	%rd163, %r217, 4;
	add.s64 	%rd164, %rd3, %rd163;
	st.local.u32 	[%rd164], %rd189;
	setp.ge.u64 	%p52, %rd187, %rd24;
	mov.u64 	%rd187, %rd188;
	mov.u32 	%r217, %r28;
	@%p52 bra 	$L__BB0_39;
$L__BB0_43:
	st.local.u32 	[%rd3], %r217;
	setp.lt.s32 	%p53, %r217, 2;
	@%p53 bra 	$L__BB0_48;
	sub.s32 	%r219, %r71, %r217;
$L__BB0_45:
	add.s32 	%r33, %r217, -1;
	mul.wide.u32 	%rd165, %r33, 4;
	add.s64 	%rd166, %rd3, %rd165;
	ld.local.u32 	%r208, [%rd166];
	add.s32 	%r220, %r208, %r219;
	mul.wide.s32 	%rd167, %r220, 2;
	add.s64 	%rd168, %rd17, %rd167;
	ld.global.u16 	%rs2, [%rd168];
	setp.lt.s32 	%p54, %r208, 1;
	@%p54 bra 	$L__BB0_47;
$L__BB0_46:
	add.s32 	%r36, %r220, -1;
	mul.wide.s32 	%rd169, %r220, 2;
	add.s64 	%rd170, %rd17, %rd169;
	ld.global.u16 	%rs37, [%rd170+-2];
	st.global.u16 	[%rd170], %rs37;
	setp.gt.s32 	%p55, %r36, %r219;
	mov.u32 	%r220, %r36;
	@%p55 bra 	$L__BB0_46;
$L__BB0_47:
	mul.wide.s32 	%rd171, %r219, 2;
	add.s64 	%rd172, %rd17, %rd171;
	st.global.u16 	[%rd172], %rs2;
	add.s32 	%r219, %r219, 1;
	setp.gt.u32 	%p56, %r217, 2;
	mov.u32 	%r217, %r33;
	@%p56 bra 	$L__BB0_45;
$L__BB0_48:
	ld.global.u64 	%rd173, [%rd4];
	add.s64 	%rd174, %rd173, %rd7;
	setp.lt.s64 	%p57, %rd22, %rd174;
	@%p57 bra 	$L__BB0_14;
	bra.uni 	$L__BB0_61;
$L__BB0_49:
	add.s64 	%rd191, %rd191, 1;
	setp.eq.s64 	%p10, %rd191, 0;
	mov.b32 	%r234, 1;
	mov.u64 	%rd192, %rd191;
	@%p10 bra 	$L__BB0_54;
$L__BB0_50:
	add.s32 	%r60, %r234, 1;
	cvt.u64.u32 	%rd38, %r60;
	and.b64  	%rd72, %rd192, -4294967296;
	setp.ne.s64 	%p11, %rd72, 0;
	@%p11 bra 	$L__BB0_52;
	cvt.u32.u64 	%r86, %rd38;
	cvt.u32.u64 	%r87, %rd192;
	div.u32 	%r88, %r87, %r86;
	mul.lo.s32 	%r89, %r88, %r86;
	sub.s32 	%r90, %r87, %r89;
	cvt.u64.u32 	%rd193, %r88;
	cvt.u64.u32 	%rd194, %r90;
	bra.uni 	$L__BB0_53;
$L__BB0_52:
	div.u64 	%rd193, %rd192, %rd38;
	mul.lo.s64 	%rd73, %rd193, %rd38;
	sub.s64 	%rd194, %rd192, %rd73;
$L__BB0_53:
	mul.wide.u32 	%rd74, %r234, 4;
	add.s64 	%rd75, %rd3, %rd74;
	st.local.u32 	[%rd75], %rd194;
	setp.ge.u64 	%p12, %rd192, %rd38;
	mov.u64 	%rd192, %rd193;
	mov.u32 	%r234, %r60;
	@%p12 bra 	$L__BB0_50;
$L__BB0_54:
	st.local.u32 	[%rd3], %r234;
	setp.lt.s32 	%p13, %r234, 2;
	@%p13 bra 	$L__BB0_60;
	sub.s32 	%r236, %r71, %r234;
$L__BB0_56:
	add.s32 	%r65, %r234, -1;
	mul.wide.u32 	%rd76, %r65, 4;
	add.s64 	%rd77, %rd3, %rd76;
	ld.local.u32 	%r91, [%rd77];
	add.s32 	%r237, %r91, %r236;
	mul.wide.s32 	%rd78, %r237, 2;
	add.s64 	%rd79, %rd17, %rd78;
	ld.global.u16 	%rs4, [%rd79];
	setp.lt.s32 	%p14, %r91, 1;
	@%p14 bra 	$L__BB0_58;
$L__BB0_57:
	add.s32 	%r68, %r237, -1;
	mul.wide.s32 	%rd80, %r237, 2;
	add.s64 	%rd81, %rd17, %rd80;
	ld.global.u16 	%rs6, [%rd81+-2];
	st.global.u16 	[%rd81], %rs6;
	setp.gt.s32 	%p15, %r68, %r236;
	mov.u32 	%r237, %r68;
	@%p15 bra 	$L__BB0_57;
$L__BB0_58:
	mul.wide.s32 	%rd82, %r236, 2;
	add.s64 	%rd83, %rd17, %rd82;
	st.global.u16 	[%rd83], %rs4;
	add.s32 	%r236, %r236, 1;
	setp.gt.u32 	%p16, %r234, 2;
	mov.u32 	%r234, %r65;
	@%p16 bra 	$L__BB0_56;
	ld.global.u64 	%rd195, [%rd4];
$L__BB0_60:
	add.s64 	%rd84, %rd195, %rd7;
	setp.lt.s64 	%p17, %rd191, %rd84;
	mov.b32 	%r213, 0;
	mov.u64 	%rd185, %rd22;
	@%p17 bra 	$L__BB0_49;
$L__BB0_61:
	cvta.to.global.u64 	%rd175, %rd48;
	cvta.to.global.u64 	%rd176, %rd49;
	mul.wide.s32 	%rd177, %r1, 4;
	add.s64 	%rd178, %rd175, %rd177;
	st.global.u32 	[%rd178], %r213;
	mul.wide.s32 	%rd179, %r1, 8;
	add.s64 	%rd180, %rd176, %rd179;
	st.global.u64 	[%rd180], %rd185;
	ret;

}


// ===== COMPILED SASS (sm_100) =====

	.target	sm_100

	.elftype	@"ET_EXEC"


//--------------------- .note.nv.tkinfo           --------------------------
	.section	.note.nv.tkinfo,"",@"SHT_NOTE"
	.sectionflags	@"SHF_NOTE_NV_TKINFO"
	.tkinfo
        /*0018*/ 	.word	0x00000002
        /*0030*/ 	.string	""
        /*0030*/ 	.string	"ptxas"
        /*0030*/ 	.string	"Cuda compilation tools, release 13.0, V13.0.88"
        /*0030*/ 	.string	"Build cuda_13.0.r13.0/compiler.36424714_0"
        /*0030*/ 	.string	"-arch sm_100 -m 64 "



//--------------------- .note.nv.cuinfo           --------------------------
	.section	.note.nv.cuinfo,"",@"SHT_NOTE"
	.sectionflags	@"SHF_NOTE_NV_CUINFO"
        /*0018*/ 	.short	0x0002
        /*001a*/ 	.short	0x0064
        /*001c*/ 	.short	0x0082
	.zero		2


//--------------------- .nv.info                  --------------------------
	.section	.nv.info,"",@"SHT_CUDA_INFO"
	.align	4


	//----- nvinfo : EIATTR_REGCOUNT
	.align		4
        /*0000*/ 	.byte	0x04, 0x2f
        /*0002*/ 	.short	(.L_1 - .L_0)
	.align		4
.L_0:
        /*0004*/ 	.word	index@(_Z7permutePiPsPxS_S1_ii)
        /*0008*/ 	.word	0x00000028


	//----- nvinfo : EIATTR_FRAME_SIZE
	.align		4
.L_1:
        /*000c*/ 	.byte	0x04, 0x11
        /*000e*/ 	.short	(.L_3 - .L_2)
	.align		4
.L_2:
        /*0010*/ 	.word	index@($__internal_1_$__cuda_sm20_rcp_rn_f32_slowpath)
        /*0014*/ 	.word	0x00000190


	//----- nvinfo : EIATTR_FRAME_SIZE
	.align		4
.L_3:
        /*0018*/ 	.byte	0x04, 0x11
        /*001a*/ 	.short	(.L_5 - .L_4)
	.align		4
.L_4:
        /*001c*/ 	.word	index@($__internal_0_$__cuda_sm20_div_u64)
        /*0020*/ 	.word	0x00000190


	//----- nvinfo : EIATTR_FRAME_SIZE
	.align		4
.L_5:
        /*0024*/ 	.byte	0x04, 0x11
        /*0026*/ 	.short	(.L_7 - .L_6)
	.align		4
.L_6:
        /*0028*/ 	.word	index@(_Z7permutePiPsPxS_S1_ii)
        /*002c*/ 	.word	0x00000190


	//----- nvinfo : EIATTR_MIN_STACK_SIZE
	.align		4
.L_7:
        /*0030*/ 	.byte	0x04, 0x12
        /*0032*/ 	.short	(.L_9 - .L_8)
	.align		4
.L_8:
        /*0034*/ 	.word	index@(_Z7permutePiPsPxS_S1_ii)
        /*0038*/ 	.word	0x00000190
.L_9:


//--------------------- .nv.compat                --------------------------
	.section	.nv.compat,"",@"SHT_CUDA_COMPAT_INFO"
	.align	4
        /*0000*/ 	.byte	0x02, 0x09, 0x00, 0x00, 0x02, 0x02, 0x01, 0x00, 0x02, 0x05, 0x05, 0x00, 0x03, 0x07, 0x01, 0x01
        /*0010*/ 	.byte	0x02, 0x03, 0x00, 0x00, 0x02, 0x06, 0x01, 0x00, 0x04, 0x0b, 0x08, 0x00, 0x09, 0x00, 0x00, 0x00
        /*0020*/ 	.byte	0x00, 0x00, 0x00, 0x00


//--------------------- .nv.info._Z7permutePiPsPxS_S1_ii --------------------------
	.section	.nv.info._Z7permutePiPsPxS_S1_ii,"",@"SHT_CUDA_INFO"
	.sectionflags	@""
	.align	4


	//----- nvinfo : EIATTR_CUDA_API_VERSION
	.align		4
        /*0000*/ 	.byte	0x04, 0x37
        /*0002*/ 	.short	(.L_11 - .L_10)
.L_10:
        /*0004*/ 	.word	0x00000082


	//----- nvinfo : EIATTR_KPARAM_INFO
	.align		4
.L_11:
        /*0008*/ 	.byte	0x04, 0x17
        /*000a*/ 	.short	(.L_13 - .L_12)
.L_12:
        /*000c*/ 	.word	0x00000000
        /*0010*/ 	.short	0x0006
        /*0012*/ 	.short	0x002c
        /*0014*/ 	.byte	0x00, 0xf0, 0x11, 0x00


	//----- nvinfo : EIATTR_KPARAM_INFO
	.align		4
.L_13:
        /*0018*/ 	.byte	0x04, 0x17
        /*001a*/ 	.short	(.L_15 - .L_14)
.L_14:
        /*001c*/ 	.word	0x00000000
        /*0020*/ 	.short	0x0005
        /*0022*/ 	.short	0x0028
        /*0024*/ 	.byte	0x00, 0xf0, 0x11, 0x00


	//----- nvinfo : EIATTR_KPARAM_INFO
	.align		4
.L_15:
        /*0028*/ 	.byte	0x04, 0x17
        /*002a*/ 	.short	(.L_17 - .L_16)
.L_16:
        /*002c*/ 	.word	0x00000000
        /*0030*/ 	.short	0x0004
        /*0032*/ 	.short	0x0020
        /*0034*/ 	.byte	0x00, 0xf5, 0x21, 0x00


	//----- nvinfo : EIATTR_KPARAM_INFO
	.align		4
.L_17:
        /*0038*/ 	.byte	0x04, 0x17
        /*003a*/ 	.short	(.L_19 - .L_18)
.L_18:
        /*003c*/ 	.word	0x00000000
        /*0040*/ 	.short	0x0003
        /*0042*/ 	.short	0x0018
        /*0044*/ 	.byte	0x00, 0xf5, 0x21, 0x00


	//----- nvinfo : EIATTR_KPARAM_INFO
	.align		4
.L_19:
        /*0048*/ 	.byte	0x04, 0x17
        /*004a*/ 	.short	(.L_21 - .L_20)
.L_20:
        /*004c*/ 	.word	0x00000000
        /*0050*/ 	.short	0x0002
        /*0052*/ 	.short	0x0010
        /*0054*/ 	.byte	0x00, 0xf5, 0x21, 0x00


	//----- nvinfo : EIATTR_KPARAM_INFO
	.align		4
.L_21:
        /*0058*/ 	.byte	0x04, 0x17
        /*005a*/ 	.short	(.L_23 - .L_22)
.L_22:
        /*005c*/ 	.word	0x00000000
        /*0060*/ 	.short	0x0001
        /*0062*/ 	.short	0x0008
        /*0064*/ 	.byte	0x00, 0xf5, 0x21, 0x00


	//----- nvinfo : EIATTR_KPARAM_INFO
	.align		4
.L_23:
        /*0068*/ 	.byte	0x04, 0x17
        /*006a*/ 	.short	(.L_25 - .L_24)
.L_24:
        /*006c*/ 	.word	0x00000000
        /*0070*/ 	.short	0x0000
        /*0072*/ 	.short	0x0000
        /*0074*/ 	.byte	0x00, 0xf5, 0x21, 0x00


	//----- nvinfo : EIATTR_SPARSE_MMA_MASK
	.align		4
.L_25:
        /*0078*/ 	.byte	0x03, 0x50
        /*007a*/ 	.short	0x0000


	//----- nvinfo : EIATTR_MAXREG_COUNT
	.align		4
        /*007c*/ 	.byte	0x03, 0x1b
        /*007e*/ 	.short	0x00ff


	//----- nvinfo : EIATTR_MERCURY_ISA_VERSION
	.align		4
        /*0080*/ 	.byte	0x03, 0x5f
        /*0082*/ 	.short	0x0101


	//----- nvinfo : EIATTR_VRC_CTA_INIT_COUNT
	.align		4
        /*0084*/ 	.byte	0x02, 0x4a
	.zero		1
	.zero		1


	//----- nvinfo : EIATTR_EXIT_INSTR_OFFSETS
	.align		4
        /*0088*/ 	.byte	0x04, 0x1c
        /*008a*/ 	.short	(.L_27 - .L_26)


	//   ....[0]....
.L_26:
        /*008c*/ 	.word	0x000024b0


	//----- nvinfo : EIATTR_CRS_STACK_SIZE
	.align		4
.L_27:
        /*0090*/ 	.byte	0x04, 0x1e
        /*0092*/ 	.short	(.L_29 - .L_28)
.L_28:
        /*0094*/ 	.word	0x00000000


	//----- nvinfo : EIATTR_CBANK_PARAM_SIZE
	.align		4
.L_29:
        /*0098*/ 	.byte	0x03, 0x19
        /*009a*/ 	.short	0x0030


	//----- nvinfo : EIATTR_PARAM_CBANK
	.align		4
        /*009c*/ 	.byte	0x04, 0x0a
        /*009e*/ 	.short	(.L_31 - .L_30)
	.align		4
.L_30:
        /*00a0*/ 	.word	index@(.nv.constant0._Z7permutePiPsPxS_S1_ii)
        /*00a4*/ 	.short	0x0380
        /*00a6*/ 	.short	0x0030


	//----- nvinfo : EIATTR_SW_WAR
	.align		4
.L_31:
        /*00a8*/ 	.byte	0x04, 0x36
        /*00aa*/ 	.short	(.L_33 - .L_32)
.L_32:
        /*00ac*/ 	.word	0x00000008
.L_33:


//--------------------- .nv.callgraph             --------------------------
	.section	.nv.callgraph,"",@"SHT_CUDA_CALLGRAPH"
	.align	4
	.sectionentsize	8
	.align		4
        /*0000*/ 	.word	0x00000000
	.align		4
        /*0004*/ 	.word	0xffffffff
	.align		4
        /*0008*/ 	.word	0x00000000
	.align		4
        /*000c*/ 	.word	0xfffffffe
	.align		4
        /*0010*/ 	.word	0x00000000
	.align		4
        /*0014*/ 	.word	0xfffffffd
	.align		4
        /*0018*/ 	.word	0x00000000
	.align		4
        /*001c*/ 	.word	0xfffffffc


//--------------------- .text._Z7permutePiPsPxS_S1_ii --------------------------
	.section	.text._Z7permutePiPsPxS_S1_ii,"ax",@progbits
	.align	128
        .global         _Z7permutePiPsPxS_S1_ii
        .type           _Z7permutePiPsPxS_S1_ii,@function
        .size           _Z7permutePiPsPxS_S1_ii,(.L_x_61 - _Z7permutePiPsPxS_S1_ii)
        .other          _Z7permutePiPsPxS_S1_ii,@"STO_CUDA_ENTRY STV_DEFAULT"
_Z7permutePiPsPxS_S1_ii:
.text._Z7permutePiPsPxS_S1_ii:
[----:B------:R-:W0:Y:S01]  /*0000*/  LDC R1, c[0x0][0x37c] ;  /* 0x0000df00ff017b82 */ /* 0x000e220000000800 */
[----:B------:R-:W1:Y:S01]  /*0010*/  LDCU UR4, c[0x0][0x3ac] ;  /* 0x00007580ff0477ac */ /* 0x000e620008000800 */
[----:B------:R-:W2:Y:S01]  /*0020*/  S2R R17, SR_CTAID.X ;  /* 0x0000000000117919 */ /* 0x000ea20000002500 */
[----:B0-----:R-:W-:Y:S01]  /*0030*/  VIADD R1, R1, 0xfffffe70 ;  /* 0xfffffe7001017836 */ /* 0x001fe20000000000 */
[----:B------:R-:W0:Y:S01]  /*0040*/  LDCU.64 UR6, c[0x0][0x358] ;  /* 0x00006b00ff0677ac */ /* 0x000e220008000a00 */
[----:B------:R-:W2:Y:S01]  /*0050*/  S2R R2, SR_TID.X ;  /* 0x0000000000027919 */ /* 0x000ea20000002100 */
[----:B-1----:R-:W-:-:S05]  /*0060*/  I2FP.F32.S32 R0, UR4 ;  /* 0x0000000400007c45 */ /* 0x002fca0008201400 */
[----:B------:R-:W-:-:S05]  /*0070*/  VIADD R3, R0, 0x1800000 ;  /* 0x0180000000037836 */ /* 0x000fca0000000000 */
[----:B------:R-:W-:-:S04]  /*0080*/  LOP3.LUT R3, R3, 0x7f800000, RZ, 0xc0, !PT ;  /* 0x7f80000003037812 */ /* 0x000fc800078ec0ff */
[----:B------:R-:W-:Y:S01]  /*0090*/  ISETP.GT.U32.AND P0, PT, R3, 0x1ffffff, PT ;  /* 0x01ffffff0300780c */ /* 0x000fe20003f04070 */
[----:B--2---:R-:W-:-:S12]  /*00a0*/  IMAD R4, R17, UR4, R2 ;  /* 0x0000000411047c24 */ /* 0x004fd8000f8e0202 */
[----:B0-----:R-:W-:Y:S05]  /*00b0*/  @P0 BRA `(.L_x_0) ;  /* 0x00000000000c0947 */ /* 0x001fea0003800000 */
[----:B------:R-:W-:-:S07]  /*00c0*/  MOV R10, 0xe0 ;  /* 0x000000e0000a7802 */ /* 0x000fce0000000f00 */
[----:B------:R-:W-:Y:S05]  /*00d0*/  CALL.REL.NOINC `($__internal_1_$__cuda_sm20_rcp_rn_f32_slowpath) ;  /* 0x0000002800107944 */ /* 0x000fea0003c00000 */
[----:B------:R-:W-:Y:S05]  /*00e0*/  BRA `(.L_x_1) ;  /* 0x0000000000107947 */ /* 0x000fea0003800000 */
.L_x_0:
[----:B------:R-:W0:Y:S02]  /*00f0*/  MUFU.RCP R3, R0 ;  /* 0x0000000000037308 */ /* 0x000e240000001000 */
[----:B0-----:R-:W-:-:S04]  /*0100*/  FFMA R5, R0, R3, -1 ;  /* 0xbf80000000057423 */ /* 0x001fc80000000003 */
[----:B------:R-:W-:-:S04]  /*0110*/  FADD.FTZ R6, -R5, -RZ ;  /* 0x800000ff05067221 */ /* 0x000fc80000010100 */
[----:B------:R-:W-:-:S07]  /*0120*/  FFMA R3, R3, R6, R3 ;  /* 0x0000000603037223 */ /* 0x000fce0000000003 */
.L_x_1:
[----:B------:R-:W0:Y:S02]  /*0130*/  LDC.64 R6, c[0x0][0x390] ;  /* 0x0000e400ff067b82 */ /* 0x000e240000000a00 */
[----:B0-----:R-:W-:-:S05]  /*0140*/  IMAD.WIDE.U32 R16, R17, 0x8, R6 ;  /* 0x0000000811107825 */ /* 0x001fca00078e0006 */
[----:B------:R-:W2:Y:S04]  /*0150*/  LDG.E.64 R6, desc[UR6][R16.64+0x8] ;  /* 0x0000080610067981 */ /* 0x000ea8000c1e1b00 */
[----:B------:R-:W2:Y:S01]  /*0160*/  LDG.E.64 R20, desc[UR6][R16.64] ;  /* 0x0000000610147981 */ /* 0x000ea2000c1e1b00 */
[----:B------:R-:W-:Y:S01]  /*0170*/  I2FP.F32.U32 R0, R2 ;  /* 0x0000000200007245 */ /* 0x000fe20000201000 */
[----:B------:R-:W-:Y:S01]  /*0180*/  VIADD R2, R2, 0x1 ;  /* 0x0000000102027836 */ /* 0x000fe20000000000 */
[----:B------:R-:W-:Y:S01]  /*0190*/  UMOV UR4, URZ ;  /* 0x000000ff00047c82 */ /* 0x000fe20008000000 */
[----:B------:R-:W-:Y:S02]  /*01a0*/  BSSY.RECONVERGENT B0, `(.L_x_2) ;  /* 0x0000038000007945 */ /* 0x000fe40003800200 */
[----:B------:R-:W-:Y:S01]  /*01b0*/  FMUL R0, R0, R3 ;  /* 0x0000000300007220 */ /* 0x000fe20000400000 */
[----:B------:R-:W-:-:S05]  /*01c0*/  I2FP.F32.U32 R2, R2 ;  /* 0x0000000200027245 */ /* 0x000fca0000201000 */
[----:B------:R-:W-:Y:S01]  /*01d0*/  FMUL R2, R2, R3 ;  /* 0x0000000302027220 */ /* 0x000fe20000400000 */
[----:B--2---:R-:W-:-:S04]  /*01e0*/  IADD3 R6, P0, PT, R6, -R20, RZ ;  /* 0x8000001406067210 */ /* 0x004fc80007f1e0ff */
[----:B------:R-:W-:-:S06]  /*01f0*/  IADD3.X R7, PT, PT, R7, ~R21, RZ, P0, !PT ;  /* 0x8000001507077210 */ /* 0x000fcc00007fe4ff */
[----:B------:R-:W0:Y:S02]  /*0200*/  I2F.S64 R7, R6 ;  /* 0x0000000600077312 */ /* 0x000e240000301400 */
[----:B0-----:R-:W-:Y:S01]  /*0210*/  FMUL R22, R0, R7 ;  /* 0x0000000700167220 */ /* 0x001fe20000400000 */
[----:B------:R-:W-:Y:S01]  /*0220*/  FMUL R2, R7, R2 ;  /* 0x0000000207027220 */ /* 0x000fe20000400000 */
[----:B------:R-:W-:-:S04]  /*0230*/  HFMA2 R0, -RZ, RZ, 0, 5.9604644775390625e-08 ;  /* 0x00000001ff007431 */ /* 0x000fc800000001ff */
[----:B------:R-:W-:Y:S08]  /*0240*/  F2I.S64.TRUNC R18, R2 ;  /* 0x0000000200127311 */ /* 0x000ff0000020d900 */
[----:B------:R-:W0:Y:S02]  /*0250*/  F2I.S64.TRUNC R22, R22 ;  /* 0x0000001600167311 */ /* 0x000e24000020d900 */
[----:B0-----:R-:W-:-:S04]  /*0260*/  IADD3 R30, P1, PT, R20, R22, RZ ;  /* 0x00000016141e7210 */ /* 0x001fc80007f3e0ff */
[----:B------:R-:W-:Y:S01]  /*0270*/  ISETP.NE.U32.AND P0, PT, R30, RZ, PT ;  /* 0x000000ff1e00720c */ /* 0x000fe20003f05070 */
[----:B------:R-:W-:-:S05]  /*0280*/  IMAD.X R29, R21, 0x1, R23, P1 ;  /* 0x00000001151d7824 */ /* 0x000fca00008e0617 */
[----:B------:R-:W-:-:S13]  /*0290*/  ISETP.NE.AND.EX P0, PT, R29, RZ, PT, P0 ;  /* 0x000000ff1d00720c */ /* 0x000fda0003f05300 */
[----:B------:R-:W-:Y:S05]  /*02a0*/  @!P0 BRA `(.L_x_3) ;  /* 0x00000000009c8947 */ /* 0x000fea0003800000 */
.L_x_7:
[----:B------:R-:W-:Y:S01]  /*02b0*/  ISETP.NE.U32.AND P0, PT, R29, RZ, PT ;  /* 0x000000ff1d00720c */ /* 0x000fe20003f05070 */
[----:B------:R-:W-:Y:S01]  /*02c0*/  BSSY.RECONVERGENT B1, `(.L_x_4) ;  /* 0x000001d000017945 */ /* 0x000fe20003800200 */
[----:B------:R-:W-:-:S11]  /*02d0*/  VIADD R10, R0, 0x1 ;  /* 0x00000001000a7836 */ /* 0x000fd60000000000 */
[----:B------:R-:W-:Y:S05]  /*02e0*/  @P0 BRA `(.L_x_5) ;  /* 0x0000000000580947 */ /* 0x000fea0003800000 */
[----:B------:R-:W0:Y:S01]  /*02f0*/  I2F.U32.RP R5, R10 ;  /* 0x0000000a00057306 */ /* 0x000e220000209000 */
[----:B------:R-:W-:Y:S01]  /*0300*/  IADD3 R7, PT, PT, RZ, -R10, RZ ;  /* 0x8000000aff077210 */ /* 0x000fe20007ffe0ff */
[----:B------:R-:W-:Y:S01]  /*0310*/  IMAD.MOV.U32 R9, RZ, RZ, RZ ;  /* 0x000000ffff097224 */ /* 0x000fe200078e00ff */
[----:B------:R-:W-:-:S05]  /*0320*/  ISETP.NE.U32.AND P2, PT, R10, RZ, PT ;  /* 0x000000ff0a00720c */ /* 0x000fca0003f45070 */
[----:B0-----:R-:W0:Y:S02]  /*0330*/  MUFU.RCP R5, R5 ;  /* 0x0000000500057308 */ /* 0x001e240000001000 */
[----:B0-----:R-:W-:-:S06]  /*0340*/  VIADD R2, R5, 0xffffffe ;  /* 0x0ffffffe05027836 */ /* 0x001fcc0000000000 */
[----:B------:R0:W1:Y:S02]  /*0350*/  F2I.FTZ.U32.TRUNC.NTZ R3, R2 ;  /* 0x0000000200037305 */ /* 0x000064000021f000 */
[----:B0-----:R-:W-:Y:S02]  /*0360*/  IMAD.MOV.U32 R2, RZ, RZ, RZ ;  /* 0x000000ffff027224 */ /* 0x001fe400078e00ff */
[----:B-1----:R-:W-:-:S04]  /*0370*/  IMAD R7, R7, R3, RZ ;  /* 0x0000000307077224 */ /* 0x002fc800078e02ff */
[----:B------:R-:W-:-:S06]  /*0380*/  IMAD.HI.U32 R3, R3, R7, R2 ;  /* 0x0000000703037227 */ /* 0x000fcc00078e0002 */
[----:B------:R-:W-:-:S04]  /*0390*/  IMAD.HI.U32 R8, R3, R30, RZ ;  /* 0x0000001e03087227 */ /* 0x000fc800078e00ff */
[----:B------:R-:W-:-:S04]  /*03a0*/  IMAD.MOV R3, RZ, RZ, -R8 ;  /* 0x000000ffff037224 */ /* 0x000fc800078e0a08 */
[----:B------:R-:W-:-:S05]  /*03b0*/  IMAD R3, R10, R3, R30 ;  /* 0x000000030a037224 */ /* 0x000fca00078e021e */
[----:B------:R-:W-:-:S13]  /*03c0*/  ISETP.GE.U32.AND P0, PT, R3, R10, PT ;  /* 0x0000000a0300720c */ /* 0x000fda0003f06070 */
[----:B------:R-:W-:Y:S01]  /*03d0*/  @P0 IADD3 R3, PT, PT, -R10, R3, RZ ;  /* 0x000000030a030210 */ /* 0x000fe20007ffe1ff */
[----:B------:R-:W-:-:S03]  /*03e0*/  @P0 VIADD R8, R8, 0x1 ;  /* 0x0000000108080836 */ /* 0x000fc60000000000 */
[----:B------:R-:W-:-:S13]  /*03f0*/  ISETP.GE.U32.AND P1, PT, R3, R10, PT ;  /* 0x0000000a0300720c */ /* 0x000fda0003f26070 */
[----:B------:R-:W-:Y:S01]  /*0400*/  @P1 VIADD R8, R8, 0x1 ;  /* 0x0000000108081836 */ /* 0x000fe20000000000 */
[----:B------:R-:W-:-:S04]  /*0410*/  @!P2 LOP3.LUT R8, RZ, R10, RZ, 0x33, !PT ;  /* 0x0000000aff08a212 */ /* 0x000fc800078e33ff */
[----:B------:R-:W-:-:S05]  /*0420*/  IADD3 R3, PT, PT, -R8, RZ, RZ ;  /* 0x000000ff08037210 */ /* 0x000fca0007ffe1ff */
[----:B------:R-:W-:Y:S01]  /*0430*/  IMAD R3, R10, R3, R30 ;  /* 0x000000030a037224 */ /* 0x000fe200078e021e */
[----:B------:R-:W-:Y:S06]  /*0440*/  BRA `(.L_x_6) ;  /* 0x0000000000107947 */ /* 0x000fec0003800000 */
.L_x_5:
[----:B------:R-:W-:-:S07]  /*0450*/  MOV R6, 0x470 ;  /* 0x0000047000067802 */ /* 0x000fce0000000f00 */
[----:B------:R-:W-:Y:S05]  /*0460*/  CALL.REL.NOINC `($__internal_0_$__cuda_sm20_div_u64) ;  /* 0x0000002000147944 */ /* 0x000fea0003c00000 */
[----:B------:R-:W-:-:S04]  /*0470*/  IMAD.MOV R3, RZ, RZ, -R8 ;  /* 0x000000ffff037224 */ /* 0x000fc800078e0a08 */
[----:B------:R-:W-:-:S07]  /*0480*/  IMAD R3, R10, R3, R30 ;  /* 0x000000030a037224 */ /* 0x000fce00078e021e */
.L_x_6:
[----:B------:R-:W-:Y:S05]  /*0490*/  BSYNC.RECONVERGENT B1 ;  /* 0x0000000000017941 */ /* 0x000fea0003800200 */
.L_x_4:
[----:B------:R-:W-:Y:S02]  /*04a0*/  LEA R2, R0, R1, 0x2 ;  /* 0x0000000100027211 */ /* 0x000fe400078e10ff */
[-C--:B------:R-:W-:Y:S01]  /*04b0*/  ISETP.GE.U32.AND P0, PT, R30, R10.reuse, PT ;  /* 0x0000000a1e00720c */ /* 0x080fe20003f06070 */
[----:B------:R-:W-:Y:S01]  /*04c0*/  IMAD.MOV.U32 R30, RZ, RZ, R8 ;  /* 0x000000ffff1e7224 */ /* 0x000fe200078e0008 */
[----:B------:R-:W-:Y:S01]  /*04d0*/  MOV R0, R10 ;  /* 0x0000000a00007202 */ /* 0x000fe20000000f00 */
[----:B------:R0:W-:Y:S01]  /*04e0*/  STL [R2], R3 ;  /* 0x0000000302007387 */ /* 0x0001e20000100800 */
[----:B------:R-:W-:Y:S01]  /*04f0*/  ISETP.GE.U32.AND.EX P0, PT, R29, RZ, PT, P0 ;  /* 0x000000ff1d00720c */ /* 0x000fe20003f06100 */
[----:B------:R-:W-:-:S12]  /*0500*/  IMAD.MOV.U32 R29, RZ, RZ, R9 ;  /* 0x000000ffff1d7224 */ /* 0x000fd800078e0009 */
[----:B0-----:R-:W-:Y:S05]  /*0510*/  @P0 BRA `(.L_x_7) ;  /* 0xfffffffc00640947 */ /* 0x001fea000383ffff */
.L_x_3:
[----:B------:R-:W-:Y:S05]  /*0520*/  BSYNC.RECONVERGENT B0 ;  /* 0x0000000000007941 */ /* 0x000fea0003800200 */
.L_x_2:
[----:B------:R-:W0:Y:S01]  /*0530*/  LDC.64 R6, c[0x0][0x388] ;  /* 0x0000e200ff067b82 */ /* 0x000e220000000a00 */
[----:B------:R-:W1:Y:S01]  /*0540*/  LDCU UR5, c[0x0][0x3a8] ;  /* 0x00007500ff0577ac */ /* 0x000e620008000800 */
[----:B------:R2:W-:Y:S01]  /*0550*/  STL [R1], R0 ;  /* 0x0000000001007387 */ /* 0x0005e20000100800 */
[----:B------:R-:W-:Y:S01]  /*0560*/  ISETP.GE.AND P0, PT, R0, 0x2, PT ;  /* 0x000000020000780c */ /* 0x000fe20003f06270 */
[----:B------:R-:W-:Y:S01]  /*0570*/  BSSY.RECONVERGENT B0, `(.L_x_8) ;  /* 0x000001e000007945 */ /* 0x000fe20003800200 */
[----:B-1----:R-:W-:-:S04]  /*0580*/  IMAD R2, R4, UR5, RZ ;  /* 0x0000000504027c24 */ /* 0x002fc8000f8e02ff */
[----:B0-----:R-:W-:-:S07]  /*0590*/  IMAD.WIDE R2, R2, 0x2, R6 ;  /* 0x0000000202027825 */ /* 0x001fce00078e0206 */
[----:B--2---:R-:W-:Y:S05]  /*05a0*/  @!P0 BRA `(.L_x_9) ;  /* 0x0000000000688947 */ /* 0x004fea0003800000 */
[----:B------:R-:W-:Y:S01]  /*05b0*/  BSSY.RECONVERGENT B1, `(.L_x_10) ;  /* 0x0000018000017945 */ /* 0x000fe20003800200 */
[----:B------:R-:W-:-:S07]  /*05c0*/  IADD3 R5, PT, PT, -R0, UR5, RZ ;  /* 0x0000000500057c10 */ /* 0x000fce000fffe1ff */
.L_x_14:
[----:B------:R-:W-:-:S04]  /*05d0*/  VIADD R12, R0, 0xffffffff ;  /* 0xffffffff000c7836 */ /* 0x000fc80000000000 */
[----:B------:R-:W-:-:S06]  /*05e0*/  IMAD R10, R12, 0x4, R1 ;  /* 0x000000040c0a7824 */ /* 0x000fcc00078e0201 */
[----:B------:R-:W2:Y:S02]  /*05f0*/  LDL R10, [R10] ;  /* 0x000000000a0a7983 */ /* 0x000ea40000100800 */
[----:B--2---:R-:W-:-:S05]  /*0600*/  IADD3 R11, PT, PT, R10, R5, RZ ;  /* 0x000000050a0b7210 */ /* 0x004fca0007ffe0ff */
[----:B0-----:R-:W-:-:S05]  /*0610*/  IMAD.WIDE R6, R11, 0x2, R2 ;  /* 0x000000020b067825 */ /* 0x001fca00078e0202 */
[----:B------:R0:W5:Y:S01]  /*0620*/  LDG.E.U16 R15, desc[UR6][R6.64] ;  /* 0x00000006060f7981 */ /* 0x000162000c1e1500 */
[----:B------:R-:W-:Y:S01]  /*0630*/  ISETP.GE.AND P0, PT, R10, 0x1, PT ;  /* 0x000000010a00780c */ /* 0x000fe20003f06270 */
[----:B------:R-:W-:Y:S01]  /*0640*/  BSSY.RECONVERGENT B2, `(.L_x_11) ;  /* 0x0000009000027945 */ /* 0x000fe20003800200 */
[----:B------:R-:W-:-:S11]  /*0650*/  IMAD.WIDE R8, R5, 0x2, R2 ;  /* 0x0000000205087825 */ /* 0x000fd600078e0202 */
[----:B0-----:R-:W-:Y:S05]  /*0660*/  @!P0 BRA `(.L_x_12) ;  /* 0x0000000000188947 */ /* 0x001fea0003800000 */
.L_x_13:
[----:B0-----:R-:W-:-:S05]  /*0670*/  IMAD.WIDE R6, R11, 0x2, R2 ;  /* 0x000000020b067825 */ /* 0x001fca00078e0202 */
[----:B------:R-:W2:Y:S01]  /*0680*/  LDG.E.U16 R13, desc[UR6][R6.64+-0x2] ;  /* 0xfffffe06060d7981 */ /* 0x000ea2000c1e1500 */
[----:B------:R-:W-:-:S05]  /*0690*/  VIADD R11, R11, 0xffffffff ;  /* 0xffffffff0b0b7836 */ /* 0x000fca0000000000 */
[----:B------:R-:W-:Y:S01]  /*06a0*/  ISETP.GT.AND P0, PT, R11, R5, PT ;  /* 0x000000050b00720c */ /* 0x000fe20003f04270 */
[----:B--2---:R0:W-:-:S12]  /*06b0*/  STG.E.U16 desc[UR6][R6.64], R13 ;  /* 0x0000000d06007986 */ /* 0x0041d8000c101506 */
[----:B------:R-:W-:Y:S05]  /*06c0*/  @P0 BRA `(.L_x_13) ;  /* 0xfffffffc00e80947 */ /* 0x000fea000383ffff */
.L_x_12:
[----:B------:R-:W-:Y:S05]  /*06d0*/  BSYNC.RECONVERGENT B2 ;  /* 0x0000000000027941 */ /* 0x000fea0003800200 */
.L_x_11:
[----:B-----5:R1:W-:Y:S01]  /*06e0*/  STG.E.U16 desc[UR6][R8.64], R15 ;  /* 0x0000000f08007986 */ /* 0x0203e2000c101506 */
[----:B------:R-:W-:Y:S01]  /*06f0*/  ISETP.GT.U32.AND P0, PT, R0, 0x2, PT ;  /* 0x000000020000780c */ /* 0x000fe20003f04070 */
[----:B------:R-:W-:Y:S01]  /*0700*/  IMAD.MOV.U32 R0, RZ, RZ, R12 ;  /* 0x000000ffff007224 */ /* 0x000fe200078e000c */
[----:B------:R-:W-:-:S11]  /*0710*/  IADD3 R5, PT, PT, R5, 0x1, RZ ;  /* 0x0000000105057810 */ /* 0x000fd60007ffe0ff */
[----:B-1----:R-:W-:Y:S05]  /*0720*/  @P0 BRA `(.L_x_14) ;  /* 0xfffffffc00a80947 */ /* 0x002fea000383ffff */
[----:B------:R-:W-:Y:S05]  /*0730*/  BSYNC.RECONVERGENT B1 ;  /* 0x0000000000017941 */ /* 0x000fea0003800200 */
.L_x_10:
[----:B------:R1:W5:Y:S02]  /*0740*/  LDG.E.64 R20, desc[UR6][R16.64] ;  /* 0x0000000610147981 */ /* 0x000364000c1e1b00 */
.L_x_9:
[----:B------:R-:W-:Y:S05]  /*0750*/  BSYNC.RECONVERGENT B0 ;  /* 0x0000000000007941 */ /* 0x000fea0003800200 */
.L_x_8:
[C---:B------:R-:W-:Y:S01]  /*0760*/  ISETP.GE.U32.AND P0, PT, R22.reuse, R18, PT ;  /* 0x000000121600720c */ /* 0x040fe20003f06070 */
[----:B------:R-:W-:Y:S01]  /*0770*/  BSSY.RECONVERGENT B0, `(.L_x_15) ;  /* 0x00001cd000007945 */ /* 0x000fe20003800200 */
[----:B-----5:R-:W-:Y:S01]  /*0780*/  IADD3 R5, P1, PT, R22, R20, RZ ;  /* 0x0000001416057210 */ /* 0x020fe20007f3e0ff */
[----:B------:R-:W-:Y:S01]  /*0790*/  IMAD.MOV.U32 R22, RZ, RZ, 0xf423f ;  /* 0x000f423fff167424 */ /* 0x000fe200078e00ff */
[C---:B------:R-:W-:Y:S02]  /*07a0*/  ISETP.GE.AND.EX P0, PT, R23.reuse, R19, PT, P0 ;  /* 0x000000131700720c */ /* 0x040fe40003f06300 */
[----:B------:R-:W-:Y:S01]  /*07b0*/  CS2R R24, SRZ ;  /* 0x0000000000187805 */ /* 0x000fe2000001ff00 */
[----:B0-----:R-:W-:-:S10]  /*07c0*/  IMAD.X R7, R23, 0x1, R21, P1 ;  /* 0x0000000117077824 */ /* 0x001fd400008e0615 */
[----:B------:R-:W-:Y:S05]  /*07d0*/  @P0 BRA `(.L_x_16) ;  /* 0x0000001c00180947 */ /* 0x000fea0003800000 */
[----:B------:R-:W0:Y:S02]  /*07e0*/  LDC R28, c[0x0][0x3a8] ;  /* 0x0000ea00ff1c7b82 */ /* 0x000e240000000800 */
[----:B0-----:R-:W-:-:S13]  /*07f0*/  ISETP.GT.AND P0, PT, R28, RZ, PT ;  /* 0x000000ff1c00720c */ /* 0x001fda0003f04270 */
[----:B------:R-:W-:Y:S05]  /*0800*/  @P0 BRA `(.L_x_17) ;  /* 0x0000000400780947 */ /* 0x000fea0003800000 */
[----:B------:R-:W-:Y:S01]  /*0810*/  BSSY.RECONVERGENT B1, `(.L_x_18) ;  /* 0x0000059000017945 */ /* 0x000fe20003800200 */
[----:B------:R-:W-:Y:S01]  /*0820*/  MOV R23, R5 ;  /* 0x0000000500177202 */ /* 0x000fe20000000f00 */
[----:B------:R-:W-:-:S07]  /*0830*/  IMAD.MOV.U32 R22, RZ, RZ, R7 ;  /* 0x000000ffff167224 */ /* 0x000fce00078e0007 */
.L_x_32:
[----:B------:R-:W-:Y:S01]  /*0840*/  IADD3 R23, P0, PT, R23, 0x1, RZ ;  /* 0x0000000117177810 */ /* 0x000fe20007f1e0ff */
[----:B------:R-:W-:Y:S01]  /*0850*/  BSSY.RECONVERGENT B2, `(.L_x_19) ;  /* 0x000002f000027945 */ /* 0x000fe20003800200 */
[----:B------:R-:W-:-:S03]  /*0860*/  HFMA2 R0, -RZ, RZ, 0, 5.9604644775390625e-08 ;  /* 0x00000001ff007431 */ /* 0x000fc600000001ff */
[----:B------:R-:W-:Y:S01]  /*0870*/  IMAD.X R22, RZ, RZ, R22, P0 ;  /* 0x000000ffff167224 */ /* 0x000fe200000e0616 */
[----:B------:R-:W-:-:S04]  /*0880*/  ISETP.NE.U32.AND P0, PT, R23, RZ, PT ;  /* 0x000000ff1700720c */ /* 0x000fc80003f05070 */
[----:B------:R-:W-:-:S13]  /*0890*/  ISETP.NE.AND.EX P0, PT, R22, RZ, PT, P0 ;  /* 0x000000ff1600720c */ /* 0x000fda0003f05300 */
[----:B0-----:R-:W-:Y:S05]  /*08a0*/  @!P0 BRA `(.L_x_20) ;  /* 0x0000000000a48947 */ /* 0x001fea0003800000 */
[----:B------:R-:W-:Y:S02]  /*08b0*/  IMAD.MOV.U32 R30, RZ, RZ, R23 ;  /* 0x000000ffff1e7224 */ /* 0x000fe400078e0017 */
[----:B------:R-:W-:-:S07]  /*08c0*/  IMAD.MOV.U32 R29, RZ, RZ, R22 ;  /* 0x000000ffff1d7224 */ /* 0x000fce00078e0016 */
.L_x_24:
[----:B------:R-:W-:Y:S01]  /*08d0*/  ISETP.NE.U32.AND P0, PT, R29, RZ, PT ;  /* 0x000000ff1d00720c */ /* 0x000fe20003f05070 */
[----:B------:R-:W-:Y:S01]  /*08e0*/  BSSY.RECONVERGENT B3, `(.L_x_21) ;  /* 0x000001d000037945 */ /* 0x000fe20003800200 */
[----:B------:R-:W-:-:S11]  /*08f0*/  IADD3 R10, PT, PT, R0, 0x1, RZ ;  /* 0x00000001000a7810 */ /* 0x000fd60007ffe0ff */
[----:B------:R-:W-:Y:S05]  /*0900*/  @P0 BRA `(.L_x_22) ;  /* 0x0000000000580947 */ /* 0x000fea0003800000 */
[----:B------:R-:W0:Y:S01]  /*0910*/  I2F.U32.RP R6, R10 ;  /* 0x0000000a00067306 */ /* 0x000e220000209000 */
[----:B------:R-:W-:Y:S01]  /*0920*/  IMAD.MOV R11, RZ, RZ, -R10 ;  /* 0x000000ffff0b7224 */ /* 0x000fe200078e0a0a */
[----:B------:R-:W-:-:S06]  /*0930*/  ISETP.NE.U32.AND P2, PT, R10, RZ, PT ;  /* 0x000000ff0a00720c */ /* 0x000fcc0003f45070 */
[----:B0-----:R-:W0:Y:S02]  /*0940*/  MUFU.RCP R6, R6 ;  /* 0x0000000600067308 */ /* 0x001e240000001000 */
[----:B0-----:R-:W-:-:S06]  /*0950*/  VIADD R8, R6, 0xffffffe ;  /* 0x0ffffffe06087836 */ /* 0x001fcc0000000000 */
[----:B------:R0:W2:Y:S02]  /*0960*/  F2I.FTZ.U32.TRUNC.NTZ R9, R8 ;  /* 0x0000000800097305 */ /* 0x0000a4000021f000 */
[----:B0-----:R-:W-:Y:S01]  /*0970*/  MOV R8, RZ ;  /* 0x000000ff00087202 */ /* 0x001fe20000000f00 */
[----:B--2---:R-:W-:-:S04]  /*0980*/  IMAD R11, R11, R9, RZ ;  /* 0x000000090b0b7224 */ /* 0x004fc800078e02ff */
[----:B------:R-:W-:-:S06]  /*0990*/  IMAD.HI.U32 R9, R9, R11, R8 ;  /* 0x0000000b09097227 */ /* 0x000fcc00078e0008 */
[----:B------:R-:W-:-:S04]  /*09a0*/  IMAD.HI.U32 R8, R9, R30, RZ ;  /* 0x0000001e09087227 */ /* 0x000fc800078e00ff */
[----:B------:R-:W-:-:S04]  /*09b0*/  IMAD.MOV R9, RZ, RZ, -R8 ;  /* 0x000000ffff097224 */ /* 0x000fc800078e0a08 */
[----:B------:R-:W-:-:S05]  /*09c0*/  IMAD R9, R10, R9, R30 ;  /* 0x000000090a097224 */ /* 0x000fca00078e021e */
[----:B------:R-:W-:-:S13]  /*09d0*/  ISETP.GE.U32.AND P0, PT, R9, R10, PT ;  /* 0x0000000a0900720c */ /* 0x000fda0003f06070 */
[----:B------:R-:W-:Y:S01]  /*09e0*/  @P0 IMAD.IADD R9, R9, 0x1, -R10 ;  /* 0x0000000109090824 */ /* 0x000fe200078e0a0a */
[----:B------:R-:W-:-:S04]  /*09f0*/  @P0 IADD3 R8, PT, PT, R8, 0x1, RZ ;  /* 0x0000000108080810 */ /* 0x000fc80007ffe0ff */
[----:B------:R-:W-:Y:S01]  /*0a00*/  ISETP.GE.U32.AND P1, PT, R9, R10, PT ;  /* 0x0000000a0900720c */ /* 0x000fe20003f26070 */
[----:B------:R-:W-:-:S12]  /*0a10*/  HFMA2 R9, -RZ, RZ, 0, 0 ;  /* 0x00000000ff097431 */ /* 0x000fd800000001ff */
[----:B------:R-:W-:Y:S01]  /*0a20*/  @P1 VIADD R8, R8, 0x1 ;  /* 0x0000000108081836 */ /* 0x000fe20000000000 */
[----:B------:R-:W-:-:S05]  /*0a30*/  @!P2 LOP3.LUT R8, RZ, R10, RZ, 0x33, !PT ;  /* 0x0000000aff08a212 */ /* 0x000fca00078e33ff */
[----:B------:R-:W-:-:S04]  /*0a40*/  IMAD.MOV R11, RZ, RZ, -R8 ;  /* 0x000000ffff0b7224 */ /* 0x000fc800078e0a08 */
[----:B------:R-:W-:Y:S01]  /*0a50*/  IMAD R11, R10, R11, R30 ;  /* 0x0000000b0a0b7224 */ /* 0x000fe200078e021e */
[----:B------:R-:W-:Y:S06]  /*0a60*/  BRA `(.L_x_23) ;  /* 0x0000000000107947 */ /* 0x000fec0003800000 */
.L_x_22:
[----:B------:R-:W-:-:S07]  /*0a70*/  MOV R6, 0xa90 ;  /* 0x00000a9000067802 */ /* 0x000fce0000000f00 */
[----:B-1----:R-:W-:Y:S05]  /*0a80*/  CALL.REL.NOINC `($__internal_0_$__cuda_sm20_div_u64) ;  /* 0x00000018008c7944 */ /* 0x002fea0003c00000 */
[----:B------:R-:W-:-:S04]  /*0a90*/  IMAD.MOV R11, RZ, RZ, -R8 ;  /* 0x000000ffff0b7224 */ /* 0x000fc800078e0a08 */
[----:B------:R-:W-:-:S07]  /*0aa0*/  IMAD R11, R10, R11, R30 ;  /* 0x0000000b0a0b7224 */ /* 0x000fce00078e021e */
.L_x_23:
[----:B------:R-:W-:Y:S05]  /*0ab0*/  BSYNC.RECONVERGENT B3 ;  /* 0x0000000000037941 */ /* 0x000fea0003800200 */
.L_x_21:
[----:B------:R-:W-:Y:S01]  /*0ac0*/  IMAD R6, R0, 0x4, R1 ;  /* 0x0000000400067824 */ /* 0x000fe200078e0201 */
[----:B------:R-:W-:Y:S01]  /*0ad0*/  ISETP.GE.U32.AND P0, PT, R30, R10, PT ;  /* 0x0000000a1e00720c */ /* 0x000fe20003f06070 */
[----:B------:R-:W-:Y:S01]  /*0ae0*/  IMAD.MOV.U32 R0, RZ, RZ, R10 ;  /* 0x000000ffff007224 */ /* 0x000fe200078e000a */
[----:B------:R-:W-:Y:S02]  /*0af0*/  MOV R30, R8 ;  /* 0x00000008001e7202 */ /* 0x000fe40000000f00 */
[----:B------:R0:W-:Y:S01]  /*0b00*/  STL [R6], R11 ;  /* 0x0000000b06007387 */ /* 0x0001e20000100800 */
[----:B------:R-:W-:Y:S01]  /*0b10*/  ISETP.GE.U32.AND.EX P0, PT, R29, RZ, PT, P0 ;  /* 0x000000ff1d00720c */ /* 0x000fe20003f06100 */
[----:B------:R-:W-:-:S12]  /*0b20*/  IMAD.MOV.U32 R29, RZ, RZ, R9 ;  /* 0x000000ffff1d7224 */ /* 0x000fd800078e0009 */
[----:B0-----:R-:W-:Y:S05]  /*0b30*/  @P0 BRA `(.L_x_24) ;  /* 0xfffffffc00640947 */ /* 0x001fea000383ffff */
.L_x_20:
[----:B------:R-:W-:Y:S05]  /*0b40*/  BSYNC.RECONVERGENT B2 ;  /* 0x0000000000027941 */ /* 0x000fea0003800200 */
.L_x_19:
[----:B------:R0:W-:Y:S01]  /*0b50*/  STL [R1], R0 ;  /* 0x0000000001007387 */ /* 0x0001e20000100800 */
[----:B------:R-:W-:Y:S01]  /*0b60*/  ISETP.GE.AND P0, PT, R0, 0x2, PT ;  /* 0x000000020000780c */ /* 0x000fe20003f06270 */
[----:B------:R-:W-:-:S12]  /*0b70*/  BSSY.RECONVERGENT B2, `(.L_x_25) ;  /* 0x000001d000027945 */ /* 0x000fd80003800200 */
[----:B0-----:R-:W-:Y:S05]  /*0b80*/  @!P0 BRA `(.L_x_26) ;  /* 0x00000000006c8947 */ /* 0x001fea0003800000 */
[----:B------:R-:W0:Y:S01]  /*0b90*/  LDCU UR5, c[0x0][0x3a8] ;  /* 0x00007500ff0577ac */ /* 0x000e220008000800 */
[----:B------:R-:W-:Y:S01]  /*0ba0*/  BSSY.RECONVERGENT B3, `(.L_x_27) ;  /* 0x0000018000037945 */ /* 0x000fe20003800200 */
[----:B0-----:R-:W-:-:S07]  /*0bb0*/  IADD3 R13, PT, PT, -R0, UR5, RZ ;  /* 0x00000005000d7c10 */ /* 0x001fce000fffe1ff */
.L_x_31:
[----:B------:R-:W-:-:S05]  /*0bc0*/  IADD3 R12, PT, PT, R0, -0x1, RZ ;  /* 0xffffffff000c7810 */ /* 0x000fca0007ffe0ff */
[----:B------:R-:W-:-:S06]  /*0bd0*/  IMAD R6, R12, 0x4, R1 ;  /* 0x000000040c067824 */ /* 0x000fcc00078e0201 */
[----:B------:R-:W2:Y:S02]  /*0be0*/  LDL R6, [R6] ;  /* 0x0000000006067983 */ /* 0x000ea40000100800 */
[----:B--2---:R-:W-:-:S04]  /*0bf0*/  IMAD.IADD R15, R6, 0x1, R13 ;  /* 0x00000001060f7824 */ /* 0x004fc800078e020d */
[----:B0-----:R-:W-:-:S05]  /*0c00*/  IMAD.WIDE R10, R15, 0x2, R2 ;  /* 0x000000020f0a7825 */ /* 0x001fca00078e0202 */
[----:B------:R0:W5:Y:S01]  /*0c10*/  LDG.E.U16 R25, desc[UR6][R10.64] ;  /* 0x000000060a197981 */ /* 0x000162000c1e1500 */
[----:B------:R-:W-:Y:S01]  /*0c20*/  ISETP.GE.AND P0, PT, R6, 0x1, PT ;  /* 0x000000010600780c */ /* 0x000fe20003f06270 */
[----:B------:R-:W-:Y:S01]  /*0c30*/  BSSY.RECONVERGENT B4, `(.L_x_28) ;  /* 0x0000009000047945 */ /* 0x000fe20003800200 */
[----:B------:R-:W-:-:S11]  /*0c40*/  IMAD.WIDE R8, R13, 0x2, R2 ;  /* 0x000000020d087825 */ /* 0x000fd600078e0202 */
[----:B0-----:R-:W-:Y:S05]  /*0c50*/  @!P0 BRA `(.L_x_29) ;  /* 0x0000000000188947 */ /* 0x001fea0003800000 */
.L_x_30:
[----:B0-----:R-:W-:-:S05]  /*0c60*/  IMAD.WIDE R10, R15, 0x2, R2 ;  /* 0x000000020f0a7825 */ /* 0x001fca00078e0202 */
[----:B------:R-:W2:Y:S01]  /*0c70*/  LDG.E.U16 R21, desc[UR6][R10.64+-0x2] ;  /* 0xfffffe060a157981 */ /* 0x000ea2000c1e1500 */
[----:B------:R-:W-:-:S04]  /*0c80*/  IADD3 R15, PT, PT, R15, -0x1, RZ ;  /* 0xffffffff0f0f7810 */ /* 0x000fc80007ffe0ff */
[----:B------:R-:W-:Y:S01]  /*0c90*/  ISETP.GT.AND P0, PT, R15, R13, PT ;  /* 0x0000000d0f00720c */ /* 0x000fe20003f04270 */
[----:B--2---:R0:W-:-:S12]  /*0ca0*/  STG.E.U16 desc[UR6][R10.64], R21 ;  /* 0x000000150a007986 */ /* 0x0041d8000c101506 */
[----:B------:R-:W-:Y:S05]  /*0cb0*/  @P0 BRA `(.L_x_30) ;  /* 0xfffffffc00e80947 */ /* 0x000fea000383ffff */
.L_x_29:
[----:B------:R-:W-:Y:S05]  /*0cc0*/  BSYNC.RECONVERGENT B4 ;  /* 0x0000000000047941 */ /* 0x000fea0003800200 */
.L_x_28:
[----:B-----5:R2:W-:Y:S01]  /*0cd0*/  STG.E.U16 desc[UR6][R8.64], R25 ;  /* 0x0000001908007986 */ /* 0x0205e2000c101506 */
[----:B------:R-:W-:Y:S01]  /*0ce0*/  ISETP.GT.U32.AND P0, PT, R0, 0x2, PT ;  /* 0x000000020000780c */ /* 0x000fe20003f04070 */
[----:B------:R-:W-:Y:S02]  /*0cf0*/  IMAD.MOV.U32 R0, RZ, RZ, R12 ;  /* 0x000000ffff007224 */ /* 0x000fe400078e000c */
[----:B------:R-:W-:-:S10]  /*0d00*/  VIADD R13, R13, 0x1 ;  /* 0x000000010d0d7836 */ /* 0x000fd40000000000 */
[----:B--2---:R-:W-:Y:S05]  /*0d10*/  @P0 BRA `(.L_x_31) ;  /* 0xfffffffc00a80947 */ /* 0x004fea000383ffff */
[----:B------:R-:W-:Y:S05]  /*0d20*/  BSYNC.RECONVERGENT B3 ;  /* 0x0000000000037941 */ /* 0x000fea0003800200 */
.L_x_27:
[----:B0-----:R0:W5:Y:S02]  /*0d30*/  LDG.E.64 R20, desc[UR6][R16.64] ;  /* 0x0000000610147981 */ /* 0x001164000c1e1b00 */
.L_x_26:
[----:B------:R-:W-:Y:S05]  /*0d40*/  BSYNC.RECONVERGENT B2 ;  /* 0x0000000000027941 */ /* 0x000fea0003800200 */
.L_x_25:
[----:B-----5:R-:W-:-:S04]  /*0d50*/  IADD3 R0, P1, PT, R18, R20, RZ ;  /* 0x0000001412007210 */ /* 0x020fc80007f3e0ff */
[----:B------:R-:W-:Y:S02]  /*0d60*/  ISETP.GE.U32.AND P0, PT, R23, R0, PT ;  /* 0x000000001700720c */ /* 0x000fe40003f06070 */
[----:B------:R-:W-:-:S04]  /*0d70*/  IADD3.X R9, PT, PT, R19, R21, RZ, P1, !PT ;  /* 0x0000001513097210 */ /* 0x000fc80000ffe4ff */
[----:B------:R-:W-:-:S13]  /*0d80*/  ISETP.GE.AND.EX P0, PT, R22, R9, PT, P0 ;  /* 0x000000091600720c */ /* 0x000fda0003f06300 */
[----:B------:R-:W-:Y:S05]  /*0d90*/  @!P0 BRA `(.L_x_32) ;  /* 0xfffffff800a88947 */ /* 0x000fea000383ffff */
[----:B------:R-:W-:Y:S05]  /*0da0*/  BSYNC.RECONVERGENT B1 ;  /* 0x0000000000017941 */ /* 0x000fea0003800200 */
.L_x_18:
[----:B------:R-:W-:Y:S02]  /*0db0*/  HFMA2 R22, -RZ, RZ, 0, 0 ;  /* 0x00000000ff167431 */ /* 0x000fe400000001ff */
[----:B------:R-:W-:Y:S02]  /*0dc0*/  IMAD.MOV.U32 R24, RZ, RZ, R5 ;  /* 0x000000ffff187224 */ /* 0x000fe400078e0005 */
[----:B------:R-:W-:Y:S01]  /*0dd0*/  IMAD.MOV.U32 R25, RZ, RZ, R7 ;  /* 0x000000ffff197224 */ /* 0x000fe200078e0007 */
[----:B------:R-:W-:Y:S06]  /*0de0*/  BRA `(.L_x_16) ;  /* 0x0000001400947947 */ /* 0x000fec0003800000 */
.L_x_17:
[C---:B------:R-:W-:Y:S01]  /*0df0*/  VIADD R20, R28.reuse, 0xffffffff ;  /* 0xffffffff1c147836 */ /* 0x040fe20000000000 */
[C---:B------:R-:W-:Y:S02]  /*0e00*/  LOP3.LUT R21, R28.reuse, 0x7, RZ, 0xc0, !PT ;  /* 0x000000071c157812 */ /* 0x040fe400078ec0ff */
[----:B------:R-:W-:Y:S02]  /*0e10*/  CS2R R24, SRZ ;  /* 0x0000000000187805 */ /* 0x000fe4000001ff00 */
[C---:B------:R-:W-:Y:S01]  /*0e20*/  LOP3.LUT R23, R28.reuse, 0x3, RZ, 0xc0, !PT ;  /* 0x000000031c177812 */ /* 0x040fe200078ec0ff */
[----:B------:R-:W-:Y:S01]  /*0e30*/  IMAD.MOV.U32 R22, RZ, RZ, 0xf423f ;  /* 0x000f423fff167424 */ /* 0x000fe200078e00ff */
[C---:B------:R-:W-:Y:S02]  /*0e40*/  LOP3.LUT R26, R28.reuse, 0xf, RZ, 0xc0, !PT ;  /* 0x0000000f1c1a7812 */ /* 0x040fe400078ec0ff */
[C---:B------:R-:W-:Y:S02]  /*0e50*/  LOP3.LUT R27, R28.reuse, 0x7ffffff8, RZ, 0xc0, !PT ;  /* 0x7ffffff81c1b7812 */ /* 0x040fe400078ec0ff */
[----:B------:R-:W-:-:S07]  /*0e60*/  LOP3.LUT R28, R28, 0x7ffffff0, RZ, 0xc0, !PT ;  /* 0x7ffffff01c1c7812 */ /* 0x000fce00078ec0ff */
.L_x_55:
[----:B------:R-:W-:Y:S01]  /*0e70*/  ISETP.GE.U32.AND P0, PT, R20, 0x7, PT ;  /* 0x000000071400780c */ /* 0x000fe20003f06070 */
[----:B------:R-:W-:Y:S01]  /*0e80*/  IMAD.MOV.U32 R29, RZ, RZ, RZ ;  /* 0x000000ffff1d7224 */ /* 0x000fe200078e00ff */
[----:B------:R-:W-:-:S11]  /*0e90*/  MOV R35, RZ ;  /* 0x000000ff00237202 */ /* 0x000fd60000000f00 */
[----:B------:R-:W-:Y:S05]  /*0ea0*/  @!P0 BRA `(.L_x_33) ;  /* 0x0000000400508947 */ /* 0x000fea0003800000 */
[----:B------:R-:W-:Y:S02]  /*0eb0*/  HFMA2 R29, -RZ, RZ, 0, 0 ;  /* 0x00000000ff1d7431 */ /* 0x000fe400000001ff */
[----:B------:R-:W-:-:S07]  /*0ec0*/  IMAD.MOV.U32 R0, RZ, RZ, RZ ;  /* 0x000000ffff007224 */ /* 0x000fce00078e00ff */
.L_x_34:
[----:B------:R-:W0:Y:S01]  /*0ed0*/  LDC R31, c[0x0][0x3a8] ;  /* 0x0000ea00ff1f7b82 */ /* 0x000e220000000800 */
[C---:B------:R-:W-:Y:S02]  /*0ee0*/  VIADD R6, R0.reuse, 0x1 ;  /* 0x0000000100067836 */ /* 0x040fe40000000000 */
[C---:B------:R-:W-:Y:S02]  /*0ef0*/  VIADD R8, R0.reuse, 0x2 ;  /* 0x0000000200087836 */ /* 0x040fe40000000000 */
[----:B------:R-:W-:-:S05]  /*0f00*/  IMAD.WIDE.U32 R10, R0, 0x2, R2 ;  /* 0x00000002000a7825 */ /* 0x000fca00078e0002 */
[----:B------:R-:W2:Y:S04]  /*0f10*/  LDG.E.S16 R14, desc[UR6][R10.64] ;  /* 0x000000060a0e7981 */ /* 0x000ea8000c1e1700 */
[----:B------:R-:W3:Y:S01]  /*0f20*/  LDG.E.S16 R30, desc[UR6][R10.64+0x2] ;  /* 0x000002060a1e7981 */ /* 0x000ee2000c1e1700 */
[C---:B------:R-:W-:Y:S01]  /*0f30*/  IADD3 R32, PT, PT, R0.reuse, 0x3, RZ ;  /* 0x0000000300207810 */ /* 0x040fe20007ffe0ff */
[C---:B------:R-:W-:Y:S02]  /*0f40*/  VIADD R36, R0.reuse, 0x4 ;  /* 0x0000000400247836 */ /* 0x040fe40000000000 */
[----:B------:R-:W-:Y:S01]  /*0f50*/  VIADD R15, R0, 0x5 ;  /* 0x00000005000f7836 */ /* 0x000fe20000000000 */
[----:B------:R-:W4:Y:S01]  /*0f60*/  LDG.E.S16 R37, desc[UR6][R10.64+0x4] ;  /* 0x000004060a257981 */ /* 0x000f22000c1e1700 */
[----:B0-----:R-:W-:-:S04]  /*0f70*/  ISETP.NE.AND P0, PT, R6, R31, PT ;  /* 0x0000001f0600720c */ /* 0x001fc80003f05270 */
[----:B------:R-:W-:Y:S02]  /*0f80*/  SEL R13, R6, RZ, P0 ;  /* 0x000000ff060d7207 */ /* 0x000fe40000000000 */
[----:B------:R-:W-:-:S03]  /*0f90*/  ISETP.NE.AND P0, PT, R8, R31, PT ;  /* 0x0000001f0800720c */ /* 0x000fc60003f05270 */
[----:B------:R-:W-:Y:S01]  /*0fa0*/  IMAD.WIDE.U32 R12, R13, 0x2, R2 ;  /* 0x000000020d0c7825 */ /* 0x000fe200078e0002 */
[----:B------:R-:W-:-:S04]  /*0fb0*/  SEL R9, R8, RZ, P0 ;  /* 0x000000ff08097207 */ /* 0x000fc80000000000 */
[----:B------:R0:W2:Y:S01]  /*0fc0*/  LDG.E.S16 R6, desc[UR6][R12.64] ;  /* 0x000000060c067981 */ /* 0x0000a2000c1e1700 */
[----:B------:R-:W-:-:S05]  /*0fd0*/  IMAD.WIDE.U32 R8, R9, 0x2, R2 ;  /* 0x0000000209087825 */ /* 0x000fca00078e0002 */
[----:B------:R5:W3:Y:S01]  /*0fe0*/  LDG.E.S16 R33, desc[UR6][R8.64] ;  /* 0x0000000608217981 */ /* 0x000ae2000c1e1700 */
[----:B------:R-:W-:-:S04]  /*0ff0*/  ISETP.NE.AND P0, PT, R32, R31, PT ;  /* 0x0000001f2000720c */ /* 0x000fc80003f05270 */
[----:B------:R-:W-:Y:S02]  /*1000*/  SEL R35, R32, RZ, P0 ;  /* 0x000000ff20237207 */ /* 0x000fe40000000000 */
[----:B------:R-:W-:-:S04]  /*1010*/  ISETP.NE.AND P0, PT, R36, R31, PT ;  /* 0x0000001f2400720c */ /* 0x000fc80003f05270 */
[----:B0-----:R-:W-:Y:S02]  /*1020*/  SEL R13, R36, RZ, P0 ;  /* 0x000000ff240d7207 */ /* 0x001fe40000000000 */
[----:B------:R-:W-:Y:S02]  /*1030*/  IADD3 R36, PT, PT, R0, 0x6, RZ ;  /* 0x0000000600247810 */ /* 0x000fe40007ffe0ff */
[CC--:B------:R-:W-:Y:S02]  /*1040*/  ISETP.NE.AND P1, PT, R15.reuse, R31.reuse, PT ;  /* 0x0000001f0f00720c */ /* 0x0c0fe40003f25270 */
[C---:B------:R-:W-:Y:S02]  /*1050*/  ISETP.NE.AND P0, PT, R36.reuse, R31, PT ;  /* 0x0000001f2400720c */ /* 0x040fe40003f05270 */
[----:B-----5:R-:W-:Y:S02]  /*1060*/  SEL R9, R15, RZ, P1 ;  /* 0x000000ff0f097207 */ /* 0x020fe40000800000 */
[----:B------:R-:W-:Y:S01]  /*1070*/  SEL R15, R36, RZ, P0 ;  /* 0x000000ff240f7207 */ /* 0x000fe20000000000 */
[--C-:B------:R-:W-:Y:S01]  /*1080*/  IMAD.WIDE.U32 R12, R13, 0x2, R2.reuse ;  /* 0x000000020d0c7825 */ /* 0x100fe200078e0002 */
[----:B------:R-:W5:Y:S03]  /*1090*/  LDG.E.S16 R36, desc[UR6][R10.64+0xe] ;  /* 0x00000e060a247981 */ /* 0x000f66000c1e1700 */
[--C-:B------:R-:W-:Y:S01]  /*10a0*/  IMAD.WIDE.U32 R8, R9, 0x2, R2.reuse ;  /* 0x0000000209087825 */ /* 0x100fe200078e0002 */
[----:B------:R-:W5:Y:S03]  /*10b0*/  LDG.E.S16 R32, desc[UR6][R12.64] ;  /* 0x000000060c207981 */ /* 0x000f66000c1e1700 */
[----:B------:R-:W-:-:S06]  /*10c0*/  IMAD.WIDE.U32 R34, R35, 0x2, R2 ;  /* 0x0000000223227825 */ /* 0x000fcc00078e0002 */
[----:B------:R-:W4:Y:S04]  /*10d0*/  LDG.E.S16 R34, desc[UR6][R34.64] ;  /* 0x0000000622227981 */ /* 0x000f28000c1e1700 */
[----:B------:R0:W5:Y:S04]  /*10e0*/  LDG.E.S16 R12, desc[UR6][R8.64] ;  /* 0x00000006080c7981 */ /* 0x000168000c1e1700 */
[----:B------:R-:W5:Y:S04]  /*10f0*/  LDG.E.S16 R13, desc[UR6][R10.64+0x8] ;  /* 0x000008060a0d7981 */ /* 0x000f68000c1e1700 */
[----:B------:R-:W5:Y:S01]  /*1100*/  LDG.E.S16 R35, desc[UR6][R10.64+0x6] ;  /* 0x000006060a237981 */ /* 0x000f62000c1e1700 */
[----:B0-----:R-:W0:Y:S01]  /*1110*/  LDC.64 R8, c[0x0][0x380] ;  /* 0x0000e000ff087b82 */ /* 0x001e220000000a00 */
[----:B--2---:R-:W-:-:S02]  /*1120*/  IMAD R6, R14, R31, R6 ;  /* 0x0000001f0e067224 */ /* 0x004fc400078e0206 */
[----:B------:R-:W-:-:S04]  /*1130*/  IMAD.WIDE.U32 R14, R15, 0x2, R2 ;  /* 0x000000020f0e7825 */ /* 0x000fc800078e0002 */
[-C--:B---3--:R-:W-:Y:S02]  /*1140*/  IMAD R33, R30, R31.reuse, R33 ;  /* 0x0000001f1e217224 */ /* 0x088fe400078e0221 */
[----:B------:R-:W2:Y:S04]  /*1150*/  LDG.E.S16 R14, desc[UR6][R14.64] ;  /* 0x000000060e0e7981 */ /* 0x000ea8000c1e1700 */
[----:B------:R-:W2:Y:S01]  /*1160*/  LDG.E.S16 R30, desc[UR6][R10.64+0xa] ;  /* 0x00000a060a1e7981 */ /* 0x000ea2000c1e1700 */
[-C--:B----4-:R-:W-:Y:S02]  /*1170*/  IMAD R37, R37, R31.reuse, R34 ;  /* 0x0000001f25257224 */ /* 0x090fe400078e0222 */
[-C--:B-----5:R-:W-:Y:S02]  /*1180*/  IMAD R13, R13, R31.reuse, R12 ;  /* 0x0000001f0d0d7224 */ /* 0x0a0fe400078e020c */
[----:B------:R2:W3:Y:S01]  /*1190*/  LDG.E.S16 R12, desc[UR6][R10.64+0xc] ;  /* 0x00000c060a0c7981 */ /* 0x0004e2000c1e1700 */
[----:B------:R-:W-:-:S02]  /*11a0*/  IMAD R35, R35, R31, R32 ;  /* 0x0000001f23237224 */ /* 0x000fc400078e0220 */
[----:B0-----:R-:W-:-:S06]  /*11b0*/  IMAD.WIDE R32, R33, 0x4, R8 ;  /* 0x0000000421207825 */ /* 0x001fcc00078e0208 */
[----:B------:R-:W4:Y:S01]  /*11c0*/  LDG.E R32, desc[UR6][R32.64] ;  /* 0x0000000620207981 */ /* 0x000f22000c1e1900 */
[----:B--2---:R-:W-:Y:S02]  /*11d0*/  IMAD R11, R30, R31, R14 ;  /* 0x0000001f1e0b7224 */ /* 0x004fe400078e020e */
[----:B------:R-:W-:-:S05]  /*11e0*/  IMAD.WIDE R14, R6, 0x4, R8 ;  /* 0x00000004060e7825 */ /* 0x000fca00078e0208 */
[----:B------:R0:W4:Y:S02]  /*11f0*/  LDG.E R34, desc[UR6][R14.64] ;  /* 0x000000060e227981 */ /* 0x000124000c1e1900 */
[----:B0-----:R-:W-:-:S05]  /*1200*/  IMAD.WIDE R14, R37, 0x4, R8 ;  /* 0x00000004250e7825 */ /* 0x001fca00078e0208 */
[----:B------:R0:W2:Y:S02]  /*1210*/  LDG.E R33, desc[UR6][R14.64] ;  /* 0x000000060e217981 */ /* 0x0000a4000c1e1900 */
[----:B0-----:R-:W-:-:S04]  /*1220*/  IMAD.WIDE R14, R35, 0x4, R8 ;  /* 0x00000004230e7825 */ /* 0x001fc800078e0208 */
[C---:B------:R-:W-:Y:S01]  /*1230*/  VIADD R35, R0.reuse, 0x7 ;  /* 0x0000000700237836 */ /* 0x040fe20000000000 */
[----:B------:R0:W2:Y:S01]  /*1240*/  LDG.E R30, desc[UR6][R14.64] ;  /* 0x000000060e1e7981 */ /* 0x0000a2000c1e1900 */
[----:B------:R-:W-:-:S03]  /*1250*/  VIADD R0, R0, 0x8 ;  /* 0x0000000800007836 */ /* 0x000fc60000000000 */
[----:B------:R-:W-:Y:S01]  /*1260*/  ISETP.NE.AND P0, PT, R35, R31, PT ;  /* 0x0000001f2300720c */ /* 0x000fe20003f05270 */
[----:B------:R-:W-:-:S04]  /*1270*/  IMAD.WIDE R10, R11, 0x4, R8 ;  /* 0x000000040b0a7825 */ /* 0x000fc800078e0208 */
[----:B0-----:R-:W-:Y:S01]  /*1280*/  IMAD.WIDE R14, R13, 0x4, R8 ;  /* 0x000000040d0e7825 */ /* 0x001fe200078e0208 */
[----:B------:R-:W-:Y:S02]  /*1290*/  SEL R13, R35, RZ, P0 ;  /* 0x000000ff230d7207 */ /* 0x000fe40000000000 */
[C---:B------:R-:W-:Y:S01]  /*12a0*/  ISETP.NE.AND P0, PT, R0.reuse, R31, PT ;  /* 0x0000001f0000720c */ /* 0x040fe20003f05270 */
[----:B------:R0:W5:Y:S03]  /*12b0*/  LDG.E R35, desc[UR6][R10.64] ;  /* 0x000000060a237981 */ /* 0x000166000c1e1900 */
[----:B------:R-:W-:Y:S01]  /*12c0*/  SEL R37, R0, RZ, P0 ;  /* 0x000000ff00257207 */ /* 0x000fe20000000000 */
[----:B------:R1:W5:Y:S01]  /*12d0*/  LDG.E R6, desc[UR6][R14.64] ;  /* 0x000000060e067981 */ /* 0x000362000c1e1900 */
[----:B0-----:R-:W-:-:S04]  /*12e0*/  IMAD.WIDE.U32 R10, R13, 0x2, R2 ;  /* 0x000000020d0a7825 */ /* 0x001fc800078e0002 */
[----:B-1----:R-:W-:Y:S01]  /*12f0*/  IMAD.WIDE.U32 R14, R37, 0x2, R2 ;  /* 0x00000002250e7825 */ /* 0x002fe200078e0002 */
[----:B------:R-:W3:Y:S05]  /*1300*/  LDG.E.S16 R13, desc[UR6][R10.64] ;  /* 0x000000060a0d7981 */ /* 0x000eea000c1e1700 */
[----:B------:R-:W4:Y:S01]  /*1310*/  LDG.E.S16 R14, desc[UR6][R14.64] ;  /* 0x000000060e0e7981 */ /* 0x000f22000c1e1700 */
[-C--:B---3--:R-:W-:Y:S02]  /*1320*/  IMAD R13, R12, R31.reuse, R13 ;  /* 0x0000001f0c0d7224 */ /* 0x088fe400078e020d */
[----:B----4-:R-:W-:Y:S02]  /*1330*/  IMAD R31, R36, R31, R14 ;  /* 0x0000001f241f7224 */ /* 0x010fe400078e020e */
[----:B------:R-:W-:-:S04]  /*1340*/  IMAD.WIDE R12, R13, 0x4, R8 ;  /* 0x000000040d0c7825 */ /* 0x000fc800078e0208 */
[----:B------:R-:W-:Y:S02]  /*1350*/  IMAD.WIDE R8, R31, 0x4, R8 ;  /* 0x000000041f087825 */ /* 0x000fe400078e0208 */
[----:B------:R-:W3:Y:S04]  /*1360*/  LDG.E R12, desc[UR6][R12.64] ;  /* 0x000000060c0c7981 */ /* 0x000ee8000c1e1900 */
[----:B------:R-:W3:Y:S01]  /*1370*/  LDG.E R8, desc[UR6][R8.64] ;  /* 0x0000000608087981 */ /* 0x000ee2000c1e1900 */
[----:B------:R-:W-:Y:S02]  /*1380*/  ISETP.NE.AND P0, PT, R0, R27, PT ;  /* 0x0000001b0000720c */ /* 0x000fe40003f05270 */
[----:B------:R-:W-:-:S04]  /*1390*/  IADD3 R32, PT, PT, R32, R34, R29 ;  /* 0x0000002220207210 */ /* 0x000fc80007ffe01d */
[----:B--2---:R-:W-:-:S04]  /*13a0*/  IADD3 R30, PT, PT, R30, R33, R32 ;  /* 0x000000211e1e7210 */ /* 0x004fc80007ffe020 */
[----:B-----5:R-:W-:-:S04]  /*13b0*/  IADD3 R35, PT, PT, R35, R6, R30 ;  /* 0x0000000623237210 */ /* 0x020fc80007ffe01e */
[----:B---3--:R-:W-:Y:S01]  /*13c0*/  IADD3 R29, PT, PT, R8, R12, R35 ;  /* 0x0000000c081d7210 */ /* 0x008fe20007ffe023 */
[----:B------:R-:W-:Y:S06]  /*13d0*/  @P0 BRA `(.L_x_34) ;  /* 0xfffffff800bc0947 */ /* 0x000fec000383ffff */
[----:B------:R-:W-:-:S07]  /*13e0*/  MOV R35, R27 ;  /* 0x0000001b00237202 */ /* 0x000fce0000000f00 */
.L_x_33:
[----:B------:R-:W-:-:S13]  /*13f0*/  ISETP.NE.AND P0, PT, R21, RZ, PT ;  /* 0x000000ff1500720c */ /* 0x000fda0003f05270 */
[----:B------:R-:W-:Y:S05]  /*1400*/  @!P0 BRA `(.L_x_35) ;  /* 0x0000000400548947 */ /* 0x000fea0003800000 */
[----:B------:R-:W-:Y:S01]  /*1410*/  VIADD R0, R21, 0xffffffff ;  /* 0xffffffff15007836 */ /* 0x000fe20000000000 */
[----:B------:R-:W-:-:S04]  /*1420*/  ISETP.NE.AND P1, PT, R23, RZ, PT ;  /* 0x000000ff1700720c */ /* 0x000fc80003f25270 */
[----:B------:R-:W-:-:S13]  /*1430*/  ISETP.GE.U32.AND P2, PT, R0, 0x3, PT ;  /* 0x000000030000780c */ /* 0x000fda0003f46070 */
[----:B------:R-:W-:Y:S05]  /*1440*/  @!P2 BRA `(.L_x_36) ;  /* 0x0000000000a4a947 */ /* 0x000fea0003800000 */
[----:B------:R-:W0:Y:S01]  /*1450*/  LDC R0, c[0x0][0x3a8] ;  /* 0x0000ea00ff007b82 */ /* 0x000e220000000800 */
[C---:B------:R-:W-:Y:S01]  /*1460*/  VIADD R9, R35.reuse, 0x1 ;  /* 0x0000000123097836 */ /* 0x040fe20000000000 */
[C---:B------:R-:W-:Y:S01]  /*1470*/  IADD3 R11, PT, PT, R35.reuse, 0x2, RZ ;  /* 0x00000002230b7810 */ /* 0x040fe20007ffe0ff */
[----:B------:R-:W-:-:S04]  /*1480*/  IMAD.WIDE.U32 R12, R35, 0x2, R2 ;  /* 0x00000002230c7825 */ /* 0x000fc800078e0002 */
[C---:B------:R-:W-:Y:S01]  /*1490*/  VIADD R8, R35.reuse, 0x3 ;  /* 0x0000000323087836 */ /* 0x040fe20000000000 */
[----:B------:R-:W2:Y:S01]  /*14a0*/  LDG.E.S16 R15, desc[UR6][R12.64] ;  /* 0x000000060c0f7981 */ /* 0x000ea2000c1e1700 */
[----:B------:R-:W-:-:S03]  /*14b0*/  VIADD R35, R35, 0x4 ;  /* 0x0000000423237836 */ /* 0x000fc60000000000 */
[----:B------:R-:W3:Y:S04]  /*14c0*/  LDG.E.S16 R14, desc[UR6][R12.64+0x2] ;  /* 0x000002060c0e7981 */ /* 0x000ee8000c1e1700 */
[----:B------:R-:W4:Y:S04]  /*14d0*/  LDG.E.S16 R37, desc[UR6][R12.64+0x4] ;  /* 0x000004060c257981 */ /* 0x000f28000c1e1700 */
[----:B------:R5:W4:Y:S01]  /*14e0*/  LDG.E.S16 R6, desc[UR6][R12.64+0x6] ;  /* 0x000006060c067981 */ /* 0x000b22000c1e1700 */
[-C--:B0-----:R-:W-:Y:S02]  /*14f0*/  ISETP.NE.AND P2, PT, R9, R0.reuse, PT ;  /* 0x000000000900720c */ /* 0x081fe40003f45270 */
[----:B------:R-:W-:-:S02]  /*1500*/  ISETP.NE.AND P3, PT, R11, R0, PT ;  /* 0x000000000b00720c */ /* 0x000fc40003f65270 */
[----:B------:R-:W-:Y:S02]  /*1510*/  SEL R33, R9, RZ, P2 ;  /* 0x000000ff09217207 */ /* 0x000fe40001000000 */
[----:B------:R-:W-:Y:S01]  /*1520*/  SEL R31, R11, RZ, P3 ;  /* 0x000000ff0b1f7207 */ /* 0x000fe20001800000 */
[----:B-----5:R-:W0:Y:S01]  /*1530*/  LDC.64 R12, c[0x0][0x380] ;  /* 0x0000e000ff0c7b82 */ /* 0x020e220000000a00 */
[CC--:B------:R-:W-:Y:S02]  /*1540*/  ISETP.NE.AND P2, PT, R8.reuse, R0.reuse, PT ;  /* 0x000000000800720c */ /* 0x0c0fe40003f45270 */
[----:B------:R-:W-:Y:S02]  /*1550*/  ISETP.NE.AND P3, PT, R35, R0, PT ;  /* 0x000000002300720c */ /* 0x000fe40003f65270 */
[----:B------:R-:W-:Y:S01]  /*1560*/  SEL R11, R8, RZ, P2 ;  /* 0x000000ff080b7207 */ /* 0x000fe20001000000 */
[----:B------:R-:W-:Y:S01]  /*1570*/  IMAD.WIDE.U32 R32, R33, 0x2, R2 ;  /* 0x0000000221207825 */ /* 0x000fe200078e0002 */
[----:B------:R-:W-:-:S03]  /*1580*/  SEL R9, R35, RZ, P3 ;  /* 0x000000ff23097207 */ /* 0x000fc60001800000 */
[--C-:B------:R-:W-:Y:S02]  /*1590*/  IMAD.WIDE.U32 R30, R31, 0x2, R2.reuse ;  /* 0x000000021f1e7825 */ /* 0x100fe400078e0002 */
[----:B------:R-:W2:Y:S02]  /*15a0*/  LDG.E.S16 R32, desc[UR6][R32.64] ;  /* 0x0000000620207981 */ /* 0x000ea4000c1e1700 */
[--C-:B------:R-:W-:Y:S02]  /*15b0*/  IMAD.WIDE.U32 R10, R11, 0x2, R2.reuse ;  /* 0x000000020b0a7825 */ /* 0x100fe400078e0002 */
[----:B------:R-:W3:Y:S02]  /*15c0*/  LDG.E.S16 R31, desc[UR6][R30.64] ;  /* 0x000000061e1f7981 */ /* 0x000ee4000c1e1700 */
[----:B------:R-:W-:Y:S02]  /*15d0*/  IMAD.WIDE.U32 R8, R9, 0x2, R2 ;  /* 0x0000000209087825 */ /* 0x000fe400078e0002 */
[----:B------:R-:W4:Y:S04]  /*15e0*/  LDG.E.S16 R10, desc[UR6][R10.64] ;  /* 0x000000060a0a7981 */ /* 0x000f28000c1e1700 */
[----:B------:R-:W5:Y:S01]  /*15f0*/  LDG.E.S16 R9, desc[UR6][R8.64] ;  /* 0x0000000608097981 */ /* 0x000f62000c1e1700 */
[----:B--2---:R-:W-:-:S02]  /*1600*/  IMAD R15, R15, R0, R32 ;  /* 0x000000000f0f7224 */ /* 0x004fc400078e0220 */
[----:B---3--:R-:W-:Y:S02]  /*1610*/  IMAD R34, R14, R0, R31 ;  /* 0x000000000e227224 */ /* 0x008fe400078e021f */
[----:B0-----:R-:W-:-:S04]  /*1620*/  IMAD.WIDE R14, R15, 0x4, R12 ;  /* 0x000000040f0e7825 */ /* 0x001fc800078e020c */
[-C--:B----4-:R-:W-:Y:S02]  /*1630*/  IMAD R37, R37, R0.reuse, R10 ;  /* 0x0000000025257224 */ /* 0x090fe400078e020a */
[----:B-----5:R-:W-:Y:S01]  /*1640*/  IMAD R6, R6, R0, R9 ;  /* 0x0000000006067224 */ /* 0x020fe200078e0209 */
[----:B------:R-:W2:Y:S01]  /*1650*/  LDG.E R14, desc[UR6][R14.64] ;  /* 0x000000060e0e7981 */ /* 0x000ea2000c1e1900 */
[----:B------:R-:W-:-:S04]  /*1660*/  IMAD.WIDE R30, R34, 0x4, R12 ;  /* 0x00000004221e7825 */ /* 0x000fc800078e020c */
[--C-:B------:R-:W-:Y:S02]  /*1670*/  IMAD.WIDE R32, R37, 0x4, R12.reuse ;  /* 0x0000000425207825 */ /* 0x100fe400078e020c */
[----:B------:R-:W2:Y:S02]  /*1680*/  LDG.E R30, desc[UR6][R30.64] ;  /* 0x000000061e1e7981 */ /* 0x000ea4000c1e1900 */
[----:B------:R-:W-:Y:S02]  /*1690*/  IMAD.WIDE R12, R6, 0x4, R12 ;  /* 0x00000004060c7825 */ /* 0x000fe400078e020c */
[----:B------:R-:W3:Y:S04]  /*16a0*/  LDG.E R32, desc[UR6][R32.64] ;  /* 0x0000000620207981 */ /* 0x000ee8000c1e1900 */
[----:B------:R-:W3:Y:S01]  /*16b0*/  LDG.E R12, desc[UR6][R12.64] ;  /* 0x000000060c0c7981 */ /* 0x000ee2000c1e1900 */
[----:B--2---:R-:W-:-:S04]  /*16c0*/  IADD3 R29, PT, PT, R30, R14, R29 ;  /* 0x0000000e1e1d7210 */ /* 0x004fc80007ffe01d */
[----:B---3--:R-:W-:-:S07]  /*16d0*/  IADD3 R29, PT, PT, R12, R32, R29 ;  /* 0x000000200c1d7210 */ /* 0x008fce0007ffe01d */
.L_x_36:
[----:B------:R-:W-:Y:S05]  /*16e0*/  @!P1 BRA `(.L_x_35) ;  /* 0x00000000009c9947 */ /* 0x000fea0003800000 */
[----:B------:R-:W0:Y:S01]  /*16f0*/  LDCU UR5, c[0x0][0x3a8] ;  /* 0x00007500ff0577ac */ /* 0x000e220008000800 */
[----:B------:R-:W-:Y:S01]  /*1700*/  ISETP.NE.AND P1, PT, R23, 0x1, PT ;  /* 0x000000011700780c */ /* 0x000fe20003f25270 */
[----:B0-----:R-:W-:-:S12]  /*1710*/  ULOP3.LUT UP0, URZ, UR5, 0x1, URZ, 0xc0, !UPT ;  /* 0x0000000105ff7892 */ /* 0x001fd8000f80c0ff */
[----:B------:R-:W-:Y:S05]  /*1720*/  @!P1 BRA `(.L_x_37) ;  /* 0x0000000000589947 */ /* 0x000fea0003800000 */
[----:B------:R-:W0:Y:S01]  /*1730*/  LDC R0, c[0x0][0x3a8] ;  /* 0x0000ea00ff007b82 */ /* 0x000e220000000800 */
[C---:B------:R-:W-:Y:S01]  /*1740*/  IADD3 R9, PT, PT, R35.reuse, 0x1, RZ ;  /* 0x0000000123097810 */ /* 0x040fe20007ffe0ff */
[----:B------:R-:W-:-:S04]  /*1750*/  IMAD.WIDE.U32 R12, R35, 0x2, R2 ;  /* 0x00000002230c7825 */ /* 0x000fc800078e0002 */
[----:B------:R-:W-:Y:S01]  /*1760*/  VIADD R35, R35, 0x2 ;  /* 0x0000000223237836 */ /* 0x000fe20000000000 */
[----:B------:R-:W2:Y:S01]  /*1770*/  LDG.E.S16 R31, desc[UR6][R12.64] ;  /* 0x000000060c1f7981 */ /* 0x000ea2000c1e1700 */
[----:B------:R-:W3:Y:S03]  /*1780*/  LDC.64 R14, c[0x0][0x380] ;  /* 0x0000e000ff0e7b82 */ /* 0x000ee60000000a00 */
[----:B------:R-:W4:Y:S01]  /*1790*/  LDG.E.S16 R33, desc[UR6][R12.64+0x2] ;  /* 0x000002060c217981 */ /* 0x000f22000c1e1700 */
[-C--:B0-----:R-:W-:Y:S02]  /*17a0*/  ISETP.NE.AND P1, PT, R9, R0.reuse, PT ;  /* 0x000000000900720c */ /* 0x081fe40003f25270 */
[----:B------:R-:W-:Y:S02]  /*17b0*/  ISETP.NE.AND P2, PT, R35, R0, PT ;  /* 0x000000002300720c */ /* 0x000fe40003f45270 */
[----:B------:R-:W-:-:S02]  /*17c0*/  SEL R11, R9, RZ, P1 ;  /* 0x000000ff090b7207 */ /* 0x000fc40000800000 */
[----:B------:R-:W-:-:S03]  /*17d0*/  SEL R9, R35, RZ, P2 ;  /* 0x000000ff23097207 */ /* 0x000fc60001000000 */
[----:B------:R-:W-:-:S04]  /*17e0*/  IMAD.WIDE.U32 R10, R11, 0x2, R2 ;  /* 0x000000020b0a7825 */ /* 0x000fc800078e0002 */
[----:B------:R-:W-:Y:S02]  /*17f0*/  IMAD.WIDE.U32 R8, R9, 0x2, R2 ;  /* 0x0000000209087825 */ /* 0x000fe400078e0002 */
[----:B------:R-:W2:Y:S04]  /*1800*/  LDG.E.S16 R10, desc[UR6][R10.64] ;  /* 0x000000060a0a7981 */ /* 0x000ea8000c1e1700 */
[----:B------:R-:W4:Y:S01]  /*1810*/  LDG.E.S16 R8, desc[UR6][R8.64] ;  /* 0x0000000608087981 */ /* 0x000f22000c1e1700 */
[-C--:B--2---:R-:W-:Y:S02]  /*1820*/  IMAD R31, R31, R0.reuse, R10 ;  /* 0x000000001f1f7224 */ /* 0x084fe400078e020a */
[----:B----4-:R-:W-:Y:S02]  /*1830*/  IMAD R33, R33, R0, R8 ;  /* 0x0000000021217224 */ /* 0x010fe400078e0208 */
[----:B---3--:R-:W-:-:S04]  /*1840*/  IMAD.WIDE R30, R31, 0x4, R14 ;  /* 0x000000041f1e7825 */ /* 0x008fc800078e020e */
[----:B------:R-:W-:Y:S02]  /*1850*/  IMAD.WIDE R14, R33, 0x4, R14 ;  /* 0x00000004210e7825 */ /* 0x000fe400078e020e */
[----:B------:R-:W2:Y:S04]  /*1860*/  LDG.E R30, desc[UR6][R30.64] ;  /* 0x000000061e1e7981 */ /* 0x000ea8000c1e1900 */
[----:B------:R-:W2:Y:S02]  /*1870*/  LDG.E R14, desc[UR6][R14.64] ;  /* 0x000000060e0e7981 */ /* 0x000ea4000c1e1900 */
[----:B--2---:R-:W-:-:S07]  /*1880*/  IADD3 R29, PT, PT, R14, R30, R29 ;  /* 0x0000001e0e1d7210 */ /* 0x004fce0007ffe01d */
.L_x_37:
[----:B------:R-:W-:Y:S05]  /*1890*/  BRA.U !UP0, `(.L_x_35) ;  /* 0x0000000108307547 */ /* 0x000fea000b800000 */
[C---:B------:R-:W-:Y:S01]  /*18a0*/  VIADD R0, R35.reuse, 0x1 ;  /* 0x0000000123007836 */ /* 0x040fe20000000000 */
[----:B------:R-:W0:Y:S01]  /*18b0*/  LDC.64 R12, c[0x0][0x380] ;  /* 0x0000e000ff0c7b82 */ /* 0x000e220000000a00 */
[----:B------:R-:W-:-:S03]  /*18c0*/  IMAD.WIDE.U32 R10, R35, 0x2, R2 ;  /* 0x00000002230a7825 */ /* 0x000fc600078e0002 */
[----:B------:R-:W-:-:S03]  /*18d0*/  ISETP.NE.AND P1, PT, R0, UR5, PT ;  /* 0x0000000500007c0c */ /* 0x000fc6000bf25270 */
[----:B------:R-:W2:Y:S01]  /*18e0*/  LDG.E.S16 R10, desc[UR6][R10.64] ;  /* 0x000000060a0a7981 */ /* 0x000ea2000c1e1700 */
[----:B------:R-:W-:-:S05]  /*18f0*/  SEL R9, R0, RZ, P1 ;  /* 0x000000ff00097207 */ /* 0x000fca0000800000 */
[----:B------:R-:W-:-:S06]  /*1900*/  IMAD.WIDE.U32 R8, R9, 0x2, R2 ;  /* 0x0000000209087825 */ /* 0x000fcc00078e0002 */
[----:B------:R-:W2:Y:S02]  /*1910*/  LDG.E.S16 R9, desc[UR6][R8.64] ;  /* 0x0000000608097981 */ /* 0x000ea4000c1e1700 */
[----:B--2---:R-:W-:-:S04]  /*1920*/  IMAD R15, R10, UR5, R9 ;  /* 0x000000050a0f7c24 */ /* 0x004fc8000f8e0209 */
[----:B0-----:R-:W-:-:S06]  /*1930*/  IMAD.WIDE R12, R15, 0x4, R12 ;  /* 0x000000040f0c7825 */ /* 0x001fcc00078e020c */
[----:B------:R-:W2:Y:S02]  /*1940*/  LDG.E R12, desc[UR6][R12.64] ;  /* 0x000000060c0c7981 */ /* 0x000ea4000c1e1900 */
[----:B--2---:R-:W-:-:S07]  /*1950*/  IADD3 R29, PT, PT, R29, R12, RZ ;  /* 0x0000000c1d1d7210 */ /* 0x004fce0007ffe0ff */
.L_x_35:
[----:B------:R-:W-:Y:S01]  /*1960*/  ISETP.GE.U32.AND P2, PT, R20, 0xf, PT ;  /* 0x0000000f1400780c */ /* 0x000fe20003f46070 */
[----:B------:R-:W-:Y:S01]  /*1970*/  IMAD.MOV.U32 R11, RZ, RZ, RZ ;  /* 0x000000ffff0b7224 */ /* 0x000fe200078e00ff */
[CC--:B------:R-:W-:Y:S02]  /*1980*/  ISETP.GE.AND P1, PT, R29.reuse, R22.reuse, PT ;  /* 0x000000161d00720c */ /* 0x0c0fe40003f26270 */
[----:B------:R-:W-:Y:S02]  /*1990*/  VIMNMX R22, PT, PT, R29, R22, PT ;  /* 0x000000161d167248 */ /* 0x000fe40003fe0100 */
[----:B------:R-:W-:Y:S02]  /*19a0*/  SEL R24, R5, R24, !P1 ;  /* 0x0000001805187207 */ /* 0x000fe40004800000 */
[----:B------:R-:W-:-:S05]  /*19b0*/  SEL R25, R7, R25, !P1 ;  /* 0x0000001907197207 */ /* 0x000fca0004800000 */
[----:B------:R-:W-:Y:S05]  /*19c0*/  @!P2 BRA `(.L_x_38) ;  /* 0x000000000094a947 */ /* 0x000fea0003800000 */
[----:B------:R-:W-:-:S07]  /*19d0*/  IMAD.MOV.U32 R11, RZ, RZ, RZ ;  /* 0x000000ffff0b7224 */ /* 0x000fce00078e00ff */
.L_x_39:
[C---:B------:R-:W-:Y:S01]  /*19e0*/  IADD3 R13, PT, PT, R11.reuse, 0x1, RZ ;  /* 0x000000010b0d7810 */ /* 0x040fe20007ffe0ff */
[C---:B------:R-:W-:Y:S01]  /*19f0*/  IMAD.WIDE.U32 R8, R11.reuse, 0x2, R2 ;  /* 0x000000020b087825 */ /* 0x040fe200078e0002 */
[C---:B------:R-:W-:Y:S02]  /*1a00*/  IADD3 R31, PT, PT, R11.reuse, 0x4, RZ ;  /* 0x000000040b1f7810 */ /* 0x040fe40007ffe0ff */
[C---:B------:R-:W-:Y:S01]  /*1a10*/  IADD3 R37, PT, PT, R11.reuse, 0x7, RZ ;  /* 0x000000070b257810 */ /* 0x040fe20007ffe0ff */
[C---:B------:R-:W-:Y:S01]  /*1a20*/  VIADD R15, R11.reuse, 0x2 ;  /* 0x000000020b0f7836 */ /* 0x040fe20000000000 */
[----:B------:R0:W-:Y:S01]  /*1a30*/  STG.E.U16 desc[UR6][R8.64+0x2], R13 ;  /* 0x0000020d08007986 */ /* 0x0001e2000c101506 */
[C---:B------:R-:W-:Y:S01]  /*1a40*/  VIADD R29, R11.reuse, 0x3 ;  /* 0x000000030b1d7836 */ /* 0x040fe20000000000 */
[C---:B------:R-:W-:Y:S01]  /*1a50*/  IADD3 R10, PT, PT, R11.reuse, 0xa, RZ ;  /* 0x0000000a0b0a7810 */ /* 0x040fe20007ffe0ff */
[C---:B------:R-:W-:Y:S01]  /*1a60*/  VIADD R33, R11.reuse, 0x5 ;  /* 0x000000050b217836 */ /* 0x040fe20000000000 */
[----:B------:R2:W-:Y:S01]  /*1a70*/  STG.E.U16 desc[UR6][R8.64+0x4], R15 ;  /* 0x0000040f08007986 */ /* 0x0005e2000c101506 */
[----:B------:R-:W-:-:S02]  /*1a80*/  VIADD R35, R11, 0x6 ;  /* 0x000000060b237836 */ /* 0x000fc40000000000 */
[C---:B------:R-:W-:Y:S01]  /*1a90*/  VIADD R0, R11.reuse, 0x8 ;  /* 0x000000080b007836 */ /* 0x040fe20000000000 */
[----:B------:R3:W-:Y:S01]  /*1aa0*/  STG.E.U16 desc[UR6][R8.64+0x6], R29 ;  /* 0x0000061d08007986 */ /* 0x0007e2000c101506 */
[----:B------:R-:W-:-:S03]  /*1ab0*/  VIADD R6, R11, 0x9 ;  /* 0x000000090b067836 */ /* 0x000fc60000000000 */
[----:B------:R4:W-:Y:S01]  /*1ac0*/  STG.E.U16 desc[UR6][R8.64+0x8], R31 ;  /* 0x0000081f08007986 */ /* 0x0009e2000c101506 */
[----:B0-----:R-:W-:-:S03]  /*1ad0*/  VIADD R13, R11, 0xb ;  /* 0x0000000b0b0d7836 */ /* 0x001fc60000000000 */
[----:B------:R0:W-:Y:S01]  /*1ae0*/  STG.E.U16 desc[UR6][R8.64+0xa], R33 ;  /* 0x00000a2108007986 */ /* 0x0001e2000c101506 */
[C---:B--2---:R-:W-:Y:S01]  /*1af0*/  VIADD R15, R11.reuse, 0xc ;  /* 0x0000000c0b0f7836 */ /* 0x044fe20000000000 */
[C---:B---3--:R-:W-:Y:S02]  /*1b00*/  IADD3 R29, PT, PT, R11.reuse, 0xd, RZ ;  /* 0x0000000d0b1d7810 */ /* 0x048fe40007ffe0ff */
[----:B------:R-:W-:Y:S01]  /*1b10*/  STG.E.U16 desc[UR6][R8.64+0xc], R35 ;  /* 0x00000c2308007986 */ /* 0x000fe2000c101506 */
[----:B----4-:R-:W-:-:S03]  /*1b20*/  VIADD R31, R11, 0xe ;  /* 0x0000000e0b1f7836 */ /* 0x010fc60000000000 */
[----:B------:R-:W-:Y:S01]  /*1b30*/  STG.E.U16 desc[UR6][R8.64+0xe], R37 ;  /* 0x00000e2508007986 */ /* 0x000fe2000c101506 */
[----:B0-----:R-:W-:-:S03]  /*1b40*/  VIADD R33, R11, 0xf ;  /* 0x0000000f0b217836 */ /* 0x001fc60000000000 */
[----:B------:R-:W-:Y:S04]  /*1b50*/  STG.E.U16 desc[UR6][R8.64+0x10], R0 ;  /* 0x0000100008007986 */ /* 0x000fe8000c101506 */
[----:B------:R-:W-:Y:S04]  /*1b60*/  STG.E.U16 desc[UR6][R8.64+0x12], R6 ;  /* 0x0000120608007986 */ /* 0x000fe8000c101506 */
[----:B------:R-:W-:Y:S04]  /*1b70*/  STG.E.U16 desc[UR6][R8.64+0x14], R10 ;  /* 0x0000140a08007986 */ /* 0x000fe8000c101506 */
[----:B------:R-:W-:Y:S04]  /*1b80*/  STG.E.U16 desc[UR6][R8.64+0x16], R13 ;  /* 0x0000160d08007986 */ /* 0x000fe8000c101506 */
[----:B------:R-:W-:Y:S04]  /*1b90*/  STG.E.U16 desc[UR6][R8.64+0x18], R15 ;  /* 0x0000180f08007986 */ /* 0x000fe8000c101506 */
[----:B------:R-:W-:Y:S04]  /*1ba0*/  STG.E.U16 desc[UR6][R8.64+0x1a], R29 ;  /* 0x00001a1d08007986 */ /* 0x000fe8000c101506 */
[----:B------:R-:W-:Y:S04]  /*1bb0*/  STG.E.U16 desc[UR6][R8.64+0x1c], R31 ;  /* 0x00001c1f08007986 */ /* 0x000fe8000c101506 */
[----:B------:R-:W-:Y:S04]  /*1bc0*/  STG.E.U16 desc[UR6][R8.64+0x1e], R33 ;  /* 0x00001e2108007986 */ /* 0x000fe8000c101506 */
[----:B------:R0:W-:Y:S02]  /*1bd0*/  STG.E.U16 desc[UR6][R8.64], R11 ;  /* 0x0000000b08007986 */ /* 0x0001e4000c101506 */
[----:B0-----:R-:W-:-:S04]  /*1be0*/  IADD3 R11, PT, PT, R11, 0x10, RZ ;  /* 0x000000100b0b7810 */ /* 0x001fc80007ffe0ff */
[----:B------:R-:W-:-:S13]  /*1bf0*/  ISETP.NE.AND P1, PT, R11, R28, PT ;  /* 0x0000001c0b00720c */ /* 0x000fda0003f25270 */
[----:B------:R-:W-:Y:S05]  /*1c00*/  @P1 BRA `(.L_x_39) ;  /* 0xfffffffc00741947 */ /* 0x000fea000383ffff */
[----:B------:R-:W-:-:S07]  /*1c10*/  IMAD.MOV.U32 R11, RZ, RZ, R28 ;  /* 0x000000ffff0b7224 */ /* 0x000fce00078e001c */
.L_x_38:
[----:B------:R-:W-:-:S13]  /*1c20*/  ISETP.NE.AND P1, PT, R26, RZ, PT ;  /* 0x000000ff1a00720c */ /* 0x000fda0003f25270 */
[----:B------:R-:W-:Y:S05]  /*1c30*/  @!P1 BRA `(.L_x_40) ;  /* 0x0000000000b09947 */ /* 0x000fea0003800000 */
[----:B------:R-:W-:-:S05]  /*1c40*/  VIADD R0, R26, 0xffffffff ;  /* 0xffffffff1a007836 */ /* 0x000fca0000000000 */
[----:B------:R-:W-:-:S13]  /*1c50*/  ISETP.GE.U32.AND P1, PT, R0, 0x7, PT ;  /* 0x000000070000780c */ /* 0x000fda0003f26070 */
[----:B------:R-:W-:Y:S05]  /*1c60*/  @!P1 BRA `(.L_x_41) ;  /* 0x0000000000449947 */ /* 0x000fea0003800000 */
[C---:B------:R-:W-:Y:S01]  /*1c70*/  IADD3 R13, PT, PT, R11.reuse, 0x1, RZ ;  /* 0x000000010b0d7810 */ /* 0x040fe20007ffe0ff */
[C---:B------:R-:W-:Y:S01]  /*1c80*/  IMAD.WIDE.U32 R8, R11.reuse, 0x2, R2 ;  /* 0x000000020b087825 */ /* 0x040fe200078e0002 */
[C---:B------:R-:W-:Y:S02]  /*1c90*/  IADD3 R31, PT, PT, R11.reuse, 0x4, RZ ;  /* 0x000000040b1f7810 */ /* 0x040fe40007ffe0ff */
[C---:B------:R-:W-:Y:S01]  /*1ca0*/  IADD3 R37, PT, PT, R11.reuse, 0x7, RZ ;  /* 0x000000070b257810 */ /* 0x040fe20007ffe0ff */
[C---:B------:R-:W-:Y:S01]  /*1cb0*/  VIADD R15, R11.reuse, 0x2 ;  /* 0x000000020b0f7836 */ /* 0x040fe20000000000 */
[----:B------:R-:W-:Y:S01]  /*1cc0*/  STG.E.U16 desc[UR6][R8.64+0x2], R13 ;  /* 0x0000020d08007986 */ /* 0x000fe2000c101506 */
[C---:B------:R-:W-:Y:S02]  /*1cd0*/  VIADD R29, R11.reuse, 0x3 ;  /* 0x000000030b1d7836 */ /* 0x040fe40000000000 */
[C---:B------:R-:W-:Y:S01]  /*1ce0*/  VIADD R33, R11.reuse, 0x5 ;  /* 0x000000050b217836 */ /* 0x040fe20000000000 */
[----:B------:R-:W-:Y:S01]  /*1cf0*/  STG.E.U16 desc[UR6][R8.64+0x4], R15 ;  /* 0x0000040f08007986 */ /* 0x000fe2000c101506 */
[----:B------:R-:W-:-:S03]  /*1d00*/  VIADD R35, R11, 0x6 ;  /* 0x000000060b237836 */ /* 0x000fc60000000000 */
[----:B------:R-:W-:Y:S04]  /*1d10*/  STG.E.U16 desc[UR6][R8.64+0x6], R29 ;  /* 0x0000061d08007986 */ /* 0x000fe8000c101506 */
[----:B------:R-:W-:Y:S04]  /*1d20*/  STG.E.U16 desc[UR6][R8.64+0x8], R31 ;  /* 0x0000081f08007986 */ /* 0x000fe8000c101506 */
[----:B------:R-:W-:Y:S04]  /*1d30*/  STG.E.U16 desc[UR6][R8.64+0xa], R33 ;  /* 0x00000a2108007986 */ /* 0x000fe8000c101506 */
[----:B------:R-:W-:Y:S04]  /*1d40*/  STG.E.U16 desc[UR6][R8.64+0xc], R35 ;  /* 0x00000c2308007986 */ /* 0x000fe8000c101506 */
[----:B------:R-:W-:Y:S04]  /*1d50*/  STG.E.U16 desc[UR6][R8.64+0xe], R37 ;  /* 0x00000e2508007986 */ /* 0x000fe8000c101506 */
[----:B------:R0:W-:Y:S02]  /*1d60*/  STG.E.U16 desc[UR6][R8.64], R11 ;  /* 0x0000000b08007986 */ /* 0x0001e4000c101506 */
[----:B0-----:R-:W-:-:S07]  /*1d70*/  VIADD R11, R11, 0x8 ;  /* 0x000000080b0b7836 */ /* 0x001fce0000000000 */
.L_x_41:
[----:B------:R-:W-:Y:S05]  /*1d80*/  @!P0 BRA `(.L_x_40) ;  /* 0x00000000005c8947 */ /* 0x000fea0003800000 */
[----:B------:R-:W-:Y:S01]  /*1d90*/  VIADD R0, R21, 0xffffffff ;  /* 0xffffffff15007836 */ /* 0x000fe20000000000 */
[----:B------:R-:W-:-:S04]  /*1da0*/  ISETP.NE.AND P1, PT, R23, RZ, PT ;  /* 0x000000ff1700720c */ /* 0x000fc80003f25270 */
[----:B------:R-:W-:-:S13]  /*1db0*/  ISETP.GE.U32.AND P0, PT, R0, 0x3, PT ;  /* 0x000000030000780c */ /* 0x000fda0003f06070 */
[----:B------:R-:W-:Y:S05]  /*1dc0*/  @!P0 BRA `(.L_x_42) ;  /* 0x0000000000248947 */ /* 0x000fea0003800000 */
[C---:B------:R-:W-:Y:S01]  /*1dd0*/  IADD3 R13, PT, PT, R11.reuse, 0x1, RZ ;  /* 0x000000010b0d7810 */ /* 0x040fe20007ffe0ff */
[----:B------:R-:W-:-:S04]  /*1de0*/  IMAD.WIDE.U32 R8, R11, 0x2, R2 ;  /* 0x000000020b087825 */ /* 0x000fc800078e0002 */
[C---:B------:R-:W-:Y:S01]  /*1df0*/  VIADD R15, R11.reuse, 0x2 ;  /* 0x000000020b0f7836 */ /* 0x040fe20000000000 */
[----:B------:R-:W-:Y:S01]  /*1e00*/  STG.E.U16 desc[UR6][R8.64+0x2], R13 ;  /* 0x0000020d08007986 */ /* 0x000fe2000c101506 */
[----:B------:R-:W-:-:S03]  /*1e10*/  VIADD R29, R11, 0x3 ;  /* 0x000000030b1d7836 */ /* 0x000fc60000000000 */
[----:B------:R-:W-:Y:S04]  /*1e20*/  STG.E.U16 desc[UR6][R8.64+0x4], R15 ;  /* 0x0000040f08007986 */ /* 0x000fe8000c101506 */
[----:B------:R-:W-:Y:S04]  /*1e30*/  STG.E.U16 desc[UR6][R8.64+0x6], R29 ;  /* 0x0000061d08007986 */ /* 0x000fe8000c101506 */
[----:B------:R0:W-:Y:S02]  /*1e40*/  STG.E.U16 desc[UR6][R8.64], R11 ;  /* 0x0000000b08007986 */ /* 0x0001e4000c101506 */
[----:B0-----:R-:W-:-:S07]  /*1e50*/  IADD3 R11, PT, PT, R11, 0x4, RZ ;  /* 0x000000040b0b7810 */ /* 0x001fce0007ffe0ff */
.L_x_42:
[----:B------:R-:W-:Y:S05]  /*1e60*/  @!P1 BRA `(.L_x_40) ;  /* 0x0000000000249947 */ /* 0x000fea0003800000 */
[----:B------:R-:W-:Y:S01]  /*1e70*/  IMAD.WIDE.U32 R8, R11, 0x2, R2 ;  /* 0x000000020b087825 */ /* 0x000fe200078e0002 */
[----:B------:R-:W-:-:S04]  /*1e80*/  ISETP.NE.AND P0, PT, R23, 0x1, PT ;  /* 0x000000011700780c */ /* 0x000fc80003f05270 */
[----:B------:R0:W-:Y:S09]  /*1e90*/  STG.E.U16 desc[UR6][R8.64], R11 ;  /* 0x0000000b08007986 */ /* 0x0001f2000c101506 */
[----:B------:R-:W-:Y:S05]  /*1ea0*/  @!P0 BRA `(.L_x_40) ;  /* 0x0000000000148947 */ /* 0x000fea0003800000 */
[----:B------:R-:W-:Y:S01]  /*1eb0*/  ISETP.NE.AND P0, PT, R23, 0x2, PT ;  /* 0x000000021700780c */ /* 0x000fe20003f05270 */
[----:B------:R-:W-:-:S05]  /*1ec0*/  VIADD R13, R11, 0x1 ;  /* 0x000000010b0d7836 */ /* 0x000fca0000000000 */
[----:B------:R2:W-:Y:S07]  /*1ed0*/  STG.E.U16 desc[UR6][R8.64+0x2], R13 ;  /* 0x0000020d08007986 */ /* 0x0005ee000c101506 */
[----:B0-----:R-:W-:-:S05]  /*1ee0*/  @P0 VIADD R11, R11, 0x2 ;  /* 0x000000020b0b0836 */ /* 0x001fca0000000000 */
[----:B------:R2:W-:Y:S02]  /*1ef0*/  @P0 STG.E.U16 desc[UR6][R8.64+0x4], R11 ;  /* 0x0000040b08000986 */ /* 0x0005e4000c101506 */
.L_x_40:
[----:B------:R-:W-:Y:S01]  /*1f00*/  IADD3 R5, P0, PT, R5, 0x1, RZ ;  /* 0x0000000105057810 */ /* 0x000fe20007f1e0ff */
[----:B------:R-:W-:Y:S01]  /*1f10*/  BSSY.RECONVERGENT B1, `(.L_x_43) ;  /* 0x000002f000017945 */ /* 0x000fe20003800200 */
[----:B------:R-:W-:Y:S02]  /*1f20*/  IMAD.MOV.U32 R0, RZ, RZ, 0x1 ;  /* 0x00000001ff007424 */ /* 0x000fe400078e00ff */
[----:B------:R-:W-:Y:S02]  /*1f30*/  IADD3.X R7, PT, PT, RZ, R7, RZ, P0, !PT ;  /* 0x00000007ff077210 */ /* 0x000fe400007fe4ff */
[----:B------:R-:W-:-:S04]  /*1f40*/  ISETP.NE.U32.AND P0, PT, R5, RZ, PT ;  /* 0x000000ff0500720c */ /* 0x000fc80003f05070 */
[----:B------:R-:W-:-:S13]  /*1f50*/  ISETP.NE.AND.EX P0, PT, R7, RZ, PT, P0 ;  /* 0x000000ff0700720c */ /* 0x000fda0003f05300 */
[----:B------:R-:W-:Y:S05]  /*1f60*/  @!P0 BRA `(.L_x_44) ;  /* 0x0000000000a48947 */ /* 0x000fea0003800000 */
[----:B------:R-:W-:Y:S01]  /*1f70*/  IMAD.MOV.U32 R30, RZ, RZ, R5 ;  /* 0x000000ffff1e7224 */ /* 0x000fe200078e0005 */
[----:B------:R-:W-:-:S07]  /*1f80*/  MOV R29, R7 ;  /* 0x00000007001d7202 */ /* 0x000fce0000000f00 */
.L_x_48:
[----:B------:R-:W-:Y:S01]  /*1f90*/  ISETP.NE.U32.AND P0, PT, R29, RZ, PT ;  /* 0x000000ff1d00720c */ /* 0x000fe20003f05070 */
[----:B------:R-:W-:Y:S01]  /*1fa0*/  BSSY.RECONVERGENT B2, `(.L_x_45) ;  /* 0x000001d000027945 */ /* 0x000fe20003800200 */
[----:B------:R-:W-:-:S11]  /*1fb0*/  VIADD R10, R0, 0x1 ;  /* 0x00000001000a7836 */ /* 0x000fd60000000000 */
[----:B------:R-:W-:Y:S05]  /*1fc0*/  @P0 BRA `(.L_x_46) ;  /* 0x0000000000580947 */ /* 0x000fea0003800000 */
[----:B------:R-:W3:Y:S01]  /*1fd0*/  I2F.U32.RP R6, R10 ;  /* 0x0000000a00067306 */ /* 0x000ee20000209000 */
[----:B0-2---:R-:W-:Y:S02]  /*1fe0*/  IADD3 R11, PT, PT, RZ, -R10, RZ ;  /* 0x8000000aff0b7210 */ /* 0x005fe40007ffe0ff */
[----:B------:R-:W-:-:S05]  /*1ff0*/  ISETP.NE.U32.AND P2, PT, R10, RZ, PT ;  /* 0x000000ff0a00720c */ /* 0x000fca0003f45070 */
[----:B---3--:R-:W0:Y:S02]  /*2000*/  MUFU.RCP R6, R6 ;  /* 0x0000000600067308 */ /* 0x008e240000001000 */
[----:B0-----:R-:W-:-:S06]  /*2010*/  VIADD R8, R6, 0xffffffe ;  /* 0x0ffffffe06087836 */ /* 0x001fcc0000000000 */
[----:B------:R0:W2:Y:S02]  /*2020*/  F2I.FTZ.U32.TRUNC.NTZ R9, R8 ;  /* 0x0000000800097305 */ /* 0x0000a4000021f000 */
[----:B0-----:R-:W-:Y:S02]  /*2030*/  IMAD.MOV.U32 R8, RZ, RZ, RZ ;  /* 0x000000ffff087224 */ /* 0x001fe400078e00ff */
[----:B--2---:R-:W-:-:S04]  /*2040*/  IMAD R11, R11, R9, RZ ;  /* 0x000000090b0b7224 */ /* 0x004fc800078e02ff */
[----:B------:R-:W-:-:S06]  /*2050*/  IMAD.HI.U32 R9, R9, R11, R8 ;  /* 0x0000000b09097227 */ /* 0x000fcc00078e0008 */
[----:B------:R-:W-:-:S04]  /*2060*/  IMAD.HI.U32 R8, R9, R30, RZ ;  /* 0x0000001e09087227 */ /* 0x000fc800078e00ff */
[----:B------:R-:W-:-:S04]  /*2070*/  IMAD.MOV R9, RZ, RZ, -R8 ;  /* 0x000000ffff097224 */ /* 0x000fc800078e0a08 */
[----:B------:R-:W-:-:S05]  /*2080*/  IMAD R9, R10, R9, R30 ;  /* 0x000000090a097224 */ /* 0x000fca00078e021e */
[----:B------:R-:W-:-:S13]  /*2090*/  ISETP.GE.U32.AND P0, PT, R9, R10, PT ;  /* 0x0000000a0900720c */ /* 0x000fda0003f06070 */
[----:B------:R-:W-:Y:S01]  /*20a0*/  @P0 IADD3 R9, PT, PT, -R10, R9, RZ ;  /* 0x000000090a090210 */ /* 0x000fe20007ffe1ff */
[----:B------:R-:W-:-:S03]  /*20b0*/  @P0 VIADD R8, R8, 0x1 ;  /* 0x0000000108080836 */ /* 0x000fc60000000000 */
[----:B------:R-:W-:Y:S01]  /*20c0*/  ISETP.GE.U32.AND P1, PT, R9, R10, PT ;  /* 0x0000000a0900720c */ /* 0x000fe20003f26070 */
[----:B------:R-:W-:-:S12]  /*20d0*/  IMAD.MOV.U32 R9, RZ, RZ, RZ ;  /* 0x000000ffff097224 */ /* 0x000fd800078e00ff */
[----:B------:R-:W-:Y:S01]  /*20e0*/  @P1 VIADD R8, R8, 0x1 ;  /* 0x0000000108081836 */ /* 0x000fe20000000000 */
[----:B------:R-:W-:-:S04]  /*20f0*/  @!P2 LOP3.LUT R8, RZ, R10, RZ, 0x33, !PT ;  /* 0x0000000aff08a212 */ /* 0x000fc800078e33ff */
[----:B------:R-:W-:-:S05]  /*2100*/  IADD3 R11, PT, PT, -R8, RZ, RZ ;  /* 0x000000ff080b7210 */ /* 0x000fca0007ffe1ff */
[----:B------:R-:W-:Y:S01]  /*2110*/  IMAD R11, R10, R11, R30 ;  /* 0x0000000b0a0b7224 */ /* 0x000fe200078e021e */
[----:B------:R-:W-:Y:S06]  /*2120*/  BRA `(.L_x_47) ;  /* 0x0000000000107947 */ /* 0x000fec0003800000 */
.L_x_46:
[----:B------:R-:W-:-:S07]  /*2130*/  MOV R6, 0x2150 ;  /* 0x0000215000067802 */ /* 0x000fce0000000f00 */
[----:B012---:R-:W-:Y:S05]  /*2140*/  CALL.REL.NOINC `($__internal_0_$__cuda_sm20_div_u64) ;  /* 0x0000000000dc7944 */ /* 0x007fea0003c00000 */
[----:B------:R-:W-:-:S04]  /*2150*/  IMAD.MOV R11, RZ, RZ, -R8 ;  /* 0x000000ffff0b7224 */ /* 0x000fc800078e0a08 */
[----:B------:R-:W-:-:S07]  /*2160*/  IMAD R11, R10, R11, R30 ;  /* 0x0000000b0a0b7224 */ /* 0x000fce00078e021e */
.L_x_47:
[----:B------:R-:W-:Y:S05]  /*2170*/  BSYNC.RECONVERGENT B2 ;  /* 0x0000000000027941 */ /* 0x000fea0003800200 */
.L_x_45:
[----:B------:R-:W-:Y:S02]  /*2180*/  LEA R6, R0, R1, 0x2 ;  /* 0x0000000100067211 */ /* 0x000fe400078e10ff */
[-C--:B------:R-:W-:Y:S01]  /*2190*/  ISETP.GE.U32.AND P0, PT, R30, R10.reuse, PT ;  /* 0x0000000a1e00720c */ /* 0x080fe20003f06070 */
[----:B------:R-:W-:Y:S01]  /*21a0*/  IMAD.MOV.U32 R30, RZ, RZ, R8 ;  /* 0x000000ffff1e7224 */ /* 0x000fe200078e0008 */
[----:B------:R-:W-:Y:S01]  /*21b0*/  MOV R0, R10 ;  /* 0x0000000a00007202 */ /* 0x000fe20000000f00 */
[----:B------:R3:W-:Y:S01]  /*21c0*/  STL [R6], R11 ;  /* 0x0000000b06007387 */ /* 0x0007e20000100800 */
[----:B------:R-:W-:Y:S01]  /*21d0*/  ISETP.GE.U32.AND.EX P0, PT, R29, RZ, PT, P0 ;  /* 0x000000ff1d00720c */ /* 0x000fe20003f06100 */
[----:B------:R-:W-:-:S12]  /*21e0*/  IMAD.MOV.U32 R29, RZ, RZ, R9 ;  /* 0x000000ffff1d7224 */ /* 0x000fd800078e0009 */
[----:B---3--:R-:W-:Y:S05]  /*21f0*/  @P0 BRA `(.L_x_48) ;  /* 0xfffffffc00640947 */ /* 0x008fea000383ffff */
.L_x_44:
[----:B------:R-:W-:Y:S05]  /*2200*/  BSYNC.RECONVERGENT B1 ;  /* 0x0000000000017941 */ /* 0x000fea0003800200 */
.L_x_43:
[----:B------:R3:W-:Y:S01]  /*2210*/  STL [R1], R0 ;  /* 0x0000000001007387 */ /* 0x0007e20000100800 */
[----:B------:R-:W-:Y:S01]  /*2220*/  ISETP.GE.AND P0, PT, R0, 0x2, PT ;  /* 0x000000020000780c */ /* 0x000fe20003f06270 */
[----:B------:R-:W-:-:S12]  /*2230*/  BSSY.RECONVERGENT B1, `(.L_x_49) ;  /* 0x000001a000017945 */ /* 0x000fd80003800200 */
[----:B---3--:R-:W-:Y:S05]  /*2240*/  @!P0 BRA `(.L_x_50) ;  /* 0x0000000000608947 */ /* 0x008fea0003800000 */
[----:B------:R-:W2:Y:S02]  /*2250*/  LDCU UR5, c[0x0][0x3a8] ;  /* 0x00007500ff0577ac */ /* 0x000ea40008000800 */
[----:B--2---:R-:W-:-:S07]  /*2260*/  IADD3 R13, PT, PT, -R0, UR5, RZ ;  /* 0x00000005000d7c10 */ /* 0x004fce000fffe1ff */
.L_x_54:
[----:B------:R-:W-:-:S05]  /*2270*/  VIADD R12, R0, 0xffffffff ;  /* 0xffffffff000c7836 */ /* 0x000fca0000000000 */
[----:B------:R-:W-:-:S06]  /*2280*/  LEA R6, R12, R1, 0x2 ;  /* 0x000000010c067211 */ /* 0x000fcc00078e10ff */
        /* <DEDUP_REMOVED lines=8> */
.L_x_53:
[----:B0-----:R-:W-:-:S05]  /*2310*/  IMAD.WIDE R10, R15, 0x2, R2 ;  /* 0x000000020f0a7825 */ /* 0x001fca00078e0202 */
[----:B------:R-:W2:Y:S01]  /*2320*/  LDG.E.U16 R29, desc[UR6][R10.64+-0x2] ;  /* 0xfffffe060a1d7981 */ /* 0x000ea2000c1e1500 */
[----:B------:R-:W-:-:S04]  /*2330*/  IADD3 R15, PT, PT, R15, -0x1, RZ ;  /* 0xffffffff0f0f7810 */ /* 0x000fc80007ffe0ff */
[----:B------:R-:W-:Y:S01]  /*2340*/  ISETP.GT.AND P0, PT, R15, R13, PT ;  /* 0x0000000d0f00720c */ /* 0x000fe20003f04270 */
[----:B--2---:R0:W-:-:S12]  /*2350*/  STG.E.U16 desc[UR6][R10.64], R29 ;  /* 0x0000001d0a007986 */ /* 0x0041d8000c101506 */
[----:B------:R-:W-:Y:S05]  /*2360*/  @P0 BRA `(.L_x_53) ;  /* 0xfffffffc00e80947 */ /* 0x000fea000383ffff */
.L_x_52:
[----:B------:R-:W-:Y:S05]  /*2370*/  BSYNC.RECONVERGENT B2 ;  /* 0x0000000000027941 */ /* 0x000fea0003800200 */
.L_x_51:
[----:B-----5:R3:W-:Y:S01]  /*2380*/  STG.E.U16 desc[UR6][R8.64], R31 ;  /* 0x0000001f08007986 */ /* 0x0207e2000c101506 */
[----:B------:R-:W-:Y:S01]  /*2390*/  ISETP.GT.U32.AND P0, PT, R0, 0x2, PT ;  /* 0x000000020000780c */ /* 0x000fe20003f04070 */
[----:B------:R-:W-:Y:S01]  /*23a0*/  IMAD.MOV.U32 R0, RZ, RZ, R12 ;  /* 0x000000ffff007224 */ /* 0x000fe200078e000c */
[----:B------:R-:W-:-:S11]  /*23b0*/  IADD3 R13, PT, PT, R13, 0x1, RZ ;  /* 0x000000010d0d7810 */ /* 0x000fd60007ffe0ff */
[----:B---3--:R-:W-:Y:S05]  /*23c0*/  @P0 BRA `(.L_x_54) ;  /* 0xfffffffc00a80947 */ /* 0x008fea000383ffff */
.L_x_50:
[----:B------:R-:W-:Y:S05]  /*23d0*/  BSYNC.RECONVERGENT B1 ;  /* 0x0000000000017941 */ /* 0x000fea0003800200 */
.L_x_49:
[----:B0-2---:R-:W2:Y:S02]  /*23e0*/  LDG.E.64 R8, desc[UR6][R16.64] ;  /* 0x0000000610087981 */ /* 0x005ea4000c1e1b00 */
[----:B--2---:R-:W-:-:S05]  /*23f0*/  IADD3 R0, P0, PT, R18, R8, RZ ;  /* 0x0000000812007210 */ /* 0x004fca0007f1e0ff */
[----:B------:R-:W-:Y:S01]  /*2400*/  IMAD.X R8, R19, 0x1, R9, P0 ;  /* 0x0000000113087824 */ /* 0x000fe200000e0609 */
[----:B------:R-:W-:-:S04]  /*2410*/  ISETP.GE.U32.AND P0, PT, R5, R0, PT ;  /* 0x000000000500720c */ /* 0x000fc80003f06070 */
[----:B------:R-:W-:-:S13]  /*2420*/  ISETP.GE.AND.EX P0, PT, R7, R8, PT, P0 ;  /* 0x000000080700720c */ /* 0x000fda0003f06300 */
[----:B------:R-:W-:Y:S05]  /*2430*/  @!P0 BRA `(.L_x_55) ;  /* 0xffffffe8008c8947 */ /* 0x000fea000383ffff */
.L_x_16:
[----:B------:R-:W-:Y:S05]  /*2440*/  BSYNC.RECONVERGENT B0 ;  /* 0x0000000000007941 */ /* 0x000fea0003800200 */
.L_x_15:
[----:B------:R-:W2:Y:S08]  /*2450*/  LDC.64 R2, c[0x0][0x398] ;  /* 0x0000e600ff027b82 */ /* 0x000eb00000000a00 */
[----:B------:R-:W3:Y:S01]  /*2460*/  LDC.64 R6, c[0x0][0x3a0] ;  /* 0x0000e800ff067b82 */ /* 0x000ee20000000a00 */
[----:B--2---:R-:W-:-:S05]  /*2470*/  IMAD.WIDE R2, R4, 0x4, R2 ;  /* 0x0000000404027825 */ /* 0x004fca00078e0202 */
[----:B------:R-:W-:Y:S01]  /*2480*/  STG.E desc[UR6][R2.64], R22 ;  /* 0x0000001602007986 */ /* 0x000fe2000c101906 */
[----:B---3--:R-:W-:-:S05]  /*2490*/  IMAD.WIDE R4, R4, 0x8, R6 ;  /* 0x0000000804047825 */ /* 0x008fca00078e0206 */
[----:B------:R-:W-:Y:S01]  /*24a0*/  STG.E.64 desc[UR6][R4.64], R24 ;  /* 0x0000001804007986 */ /* 0x000fe2000c101b06 */
[----:B------:R-:W-:Y:S05]  /*24b0*/  EXIT ;  /* 0x000000000000794d */ /* 0x000fea0003800000 */
        .weak           $__internal_0_$__cuda_sm20_div_u64
        .type           $__internal_0_$__cuda_sm20_div_u64,@function
        .size           $__internal_0_$__cuda_sm20_div_u64,($__internal_1_$__cuda_sm20_rcp_rn_f32_slowpath - $__internal_0_$__cuda_sm20_div_u64)
$__internal_0_$__cuda_sm20_div_u64:
[----:B------:R-:W-:Y:S01]  /*24c0*/  MOV R33, UR4 ;  /* 0x0000000400217c02 */ /* 0x000fe20008000f00 */
[----:B------:R-:W-:-:S04]  /*24d0*/  IMAD.MOV.U32 R32, RZ, RZ, R10 ;  /* 0x000000ffff207224 */ /* 0x000fc800078e000a */
[----:B------:R-:W0:Y:S08]  /*24e0*/  I2F.U64.RP R8, R32 ;  /* 0x0000002000087312 */ /* 0x000e300000309000 */
[----:B0-----:R-:W0:Y:S02]  /*24f0*/  MUFU.RCP R12, R8 ;  /* 0x00000008000c7308 */ /* 0x001e240000001000 */
[----:B0-----:R-:W-:-:S06]  /*2500*/  IADD3 R12, PT, PT, R12, 0x1ffffffe, RZ ;  /* 0x1ffffffe0c0c7810 */ /* 0x001fcc0007ffe0ff */
[----:B------:R-:W0:Y:S02]  /*2510*/  F2I.U64.TRUNC R12, R12 ;  /* 0x0000000c000c7311 */ /* 0x000e24000020d800 */
[----:B0-----:R-:W-:-:S04]  /*2520*/  IMAD.WIDE.U32 R14, R12, R10, RZ ;  /* 0x0000000a0c0e7225 */ /* 0x001fc800078e00ff */
[C---:B------:R-:W-:Y:S01]  /*2530*/  IMAD R9, R12.reuse, UR4, R15 ;  /* 0x000000040c097c24 */ /* 0x040fe2000f8e020f */
[----:B------:R-:W-:Y:S02]  /*2540*/  IADD3 R11, P0, PT, RZ, -R14, RZ ;  /* 0x8000000eff0b7210 */ /* 0x000fe40007f1e0ff */
[----:B------:R-:W-:Y:S01]  /*2550*/  MOV R15, R12 ;  /* 0x0000000c000f7202 */ /* 0x000fe20000000f00 */
[----:B------:R-:W-:Y:S02]  /*2560*/  IMAD R9, R13, R10, R9 ;  /* 0x0000000a0d097224 */ /* 0x000fe400078e0209 */
[----:B------:R-:W-:-:S04]  /*2570*/  IMAD.HI.U32 R14, R12, R11, RZ ;  /* 0x0000000b0c0e7227 */ /* 0x000fc800078e00ff */
[----:B------:R-:W-:-:S04]  /*2580*/  IMAD.X R9, RZ, RZ, ~R9, P0 ;  /* 0x000000ffff097224 */ /* 0x000fc800000e0e09 */
[----:B------:R-:W-:-:S04]  /*2590*/  IMAD.WIDE.U32 R14, P0, R12, R9, R14 ;  /* 0x000000090c0e7225 */ /* 0x000fc8000780000e */
[C---:B------:R-:W-:Y:S02]  /*25a0*/  IMAD R8, R13.reuse, R9, RZ ;  /* 0x000000090d087224 */ /* 0x040fe400078e02ff */
[----:B------:R-:W-:-:S04]  /*25b0*/  IMAD.HI.U32 R11, P1, R13, R11, R14 ;  /* 0x0000000b0d0b7227 */ /* 0x000fc8000782000e */
[----:B------:R-:W-:Y:S01]  /*25c0*/  IMAD.HI.U32 R9, R13, R9, RZ ;  /* 0x000000090d097227 */ /* 0x000fe200078e00ff */
[----:B------:R-:W-:-:S03]  /*25d0*/  IADD3 R15, P2, PT, R8, R11, RZ ;  /* 0x0000000b080f7210 */ /* 0x000fc60007f5e0ff */
[----:B------:R-:W-:Y:S02]  /*25e0*/  IMAD.X R9, R9, 0x1, R13, P0 ;  /* 0x0000000109097824 */ /* 0x000fe400000e060d */
[----:B------:R-:W-:-:S03]  /*25f0*/  IMAD.WIDE.U32 R32, R15, R10, RZ ;  /* 0x0000000a0f207225 */ /* 0x000fc600078e00ff */
[----:B------:R-:W-:Y:S01]  /*2600*/  IADD3.X R9, PT, PT, RZ, RZ, R9, P2, P1 ;  /* 0x000000ffff097210 */ /* 0x000fe200017e2409 */
[----:B------:R-:W-:Y:S01]  /*2610*/  IMAD R12, R15, UR4, R33 ;  /* 0x000000040f0c7c24 */ /* 0x000fe2000f8e0221 */
[----:B------:R-:W-:-:S03]  /*2620*/  IADD3 R8, P0, PT, RZ, -R32, RZ ;  /* 0x80000020ff087210 */ /* 0x000fc60007f1e0ff */
[----:B------:R-:W-:Y:S02]  /*2630*/  IMAD R12, R9, R10, R12 ;  /* 0x0000000a090c7224 */ /* 0x000fe400078e020c */
[----:B------:R-:W-:-:S03]  /*2640*/  IMAD.HI.U32 R14, R15, R8, RZ ;  /* 0x000000080f0e7227 */ /* 0x000fc600078e00ff */
[----:B------:R-:W-:-:S05]  /*2650*/  IADD3.X R12, PT, PT, RZ, ~R12, RZ, P0, !PT ;  /* 0x8000000cff0c7210 */ /* 0x000fca00007fe4ff */
[----:B------:R-:W-:-:S04]  /*2660*/  IMAD.WIDE.U32 R14, P0, R15, R12, R14 ;  /* 0x0000000c0f0e7225 */ /* 0x000fc8000780000e */
[C---:B------:R-:W-:Y:S02]  /*2670*/  IMAD R11, R9.reuse, R12, RZ ;  /* 0x0000000c090b7224 */ /* 0x040fe400078e02ff */
[----:B------:R-:W-:-:S04]  /*2680*/  IMAD.HI.U32 R8, P1, R9, R8, R14 ;  /* 0x0000000809087227 */ /* 0x000fc8000782000e */
[----:B------:R-:W-:Y:S02]  /*2690*/  HFMA2 R15, -RZ, RZ, 0, 0 ;  /* 0x00000000ff0f7431 */ /* 0x000fe400000001ff */
[----:B------:R-:W-:Y:S01]  /*26a0*/  IMAD.HI.U32 R12, R9, R12, RZ ;  /* 0x0000000c090c7227 */ /* 0x000fe200078e00ff */
[----:B------:R-:W-:-:S03]  /*26b0*/  IADD3 R8, P2, PT, R11, R8, RZ ;  /* 0x000000080b087210 */ /* 0x000fc60007f5e0ff */
[----:B------:R-:W-:Y:S02]  /*26c0*/  IMAD.X R12, R12, 0x1, R9, P0 ;  /* 0x000000010c0c7824 */ /* 0x000fe400000e0609 */
[----:B------:R-:W-:-:S03]  /*26d0*/  IMAD.HI.U32 R14, R8, R30, RZ ;  /* 0x0000001e080e7227 */ /* 0x000fc600078e00ff */
[----:B------:R-:W-:Y:S01]  /*26e0*/  IADD3.X R12, PT, PT, RZ, RZ, R12, P2, P1 ;  /* 0x000000ffff0c7210 */ /* 0x000fe200017e240c */
[----:B------:R-:W-:-:S04]  /*26f0*/  IMAD.WIDE.U32 R14, R8, R29, R14 ;  /* 0x0000001d080e7225 */ /* 0x000fc800078e000e */
[C---:B------:R-:W-:Y:S02]  /*2700*/  IMAD R8, R12.reuse, R29, RZ ;  /* 0x0000001d0c087224 */ /* 0x040fe400078e02ff */
[----:B------:R-:W-:-:S04]  /*2710*/  IMAD.HI.U32 R11, P0, R12, R30, R14 ;  /* 0x0000001e0c0b7227 */ /* 0x000fc8000780000e */
[----:B------:R-:W-:Y:S01]  /*2720*/  IMAD.HI.U32 R9, R12, R29, RZ ;  /* 0x0000001d0c097227 */ /* 0x000fe200078e00ff */
[----:B------:R-:W-:-:S03]  /*2730*/  IADD3 R8, P1, PT, R8, R11, RZ ;  /* 0x0000000b08087210 */ /* 0x000fc60007f3e0ff */
[----:B------:R-:W-:Y:S02]  /*2740*/  IMAD.X R9, RZ, RZ, R9, P0 ;  /* 0x000000ffff097224 */ /* 0x000fe400000e0609 */
[----:B------:R-:W-:-:S03]  /*2750*/  IMAD.WIDE.U32 R12, R8, R10, RZ ;  /* 0x0000000a080c7225 */ /* 0x000fc600078e00ff */
[----:B------:R-:W-:Y:S01]  /*2760*/  IADD3.X R9, PT, PT, RZ, R9, RZ, P1, !PT ;  /* 0x00000009ff097210 */ /* 0x000fe20000ffe4ff */
[----:B------:R-:W-:Y:S01]  /*2770*/  IMAD R11, R8, UR4, R13 ;  /* 0x00000004080b7c24 */ /* 0x000fe2000f8e020d */
[----:B------:R-:W-:Y:S02]  /*2780*/  IADD3 R15, P1, PT, -R12, R30, RZ ;  /* 0x0000001e0c0f7210 */ /* 0x000fe40007f3e1ff */
[----:B------:R-:W-:Y:S01]  /*2790*/  IADD3 R13, P2, PT, R8, 0x1, RZ ;  /* 0x00000001080d7810 */ /* 0x000fe20007f5e0ff */
[-C--:B------:R-:W-:Y:S01]  /*27a0*/  IMAD R12, R9, R10.reuse, R11 ;  /* 0x0000000a090c7224 */ /* 0x080fe200078e020b */
[----:B------:R-:W-:-:S03]  /*27b0*/  ISETP.GE.U32.AND P0, PT, R15, R10, PT ;  /* 0x0000000a0f00720c */ /* 0x000fc60003f06070 */
[----:B------:R-:W-:Y:S01]  /*27c0*/  IMAD.X R12, R29, 0x1, ~R12, P1 ;  /* 0x000000011d0c7824 */ /* 0x000fe200008e0e0c */
[----:B------:R-:W-:-:S04]  /*27d0*/  IADD3 R14, P1, PT, -R10, R15, RZ ;  /* 0x0000000f0a0e7210 */ /* 0x000fc80007f3e1ff */
[C---:B------:R-:W-:Y:S02]  /*27e0*/  ISETP.GE.U32.AND.EX P0, PT, R12.reuse, UR4, PT, P0 ;  /* 0x000000040c007c0c */ /* 0x040fe4000bf06100 */
[----:B------:R-:W-:Y:S02]  /*27f0*/  IADD3.X R11, PT, PT, R12, ~UR4, RZ, P1, !PT ;  /* 0x800000040c0b7c10 */ /* 0x000fe40008ffe4ff */
[----:B------:R-:W-:Y:S02]  /*2800*/  SEL R15, R14, R15, P0 ;  /* 0x0000000f0e0f7207 */ /* 0x000fe40000000000 */
[----:B------:R-:W-:Y:S02]  /*2810*/  IADD3.X R14, PT, PT, RZ, R9, RZ, P2, !PT ;  /* 0x00000009ff0e7210 */ /* 0x000fe400017fe4ff */
[----:B------:R-:W-:Y:S02]  /*2820*/  SEL R13, R13, R8, P0 ;  /* 0x000000080d0d7207 */ /* 0x000fe40000000000 */
[----:B------:R-:W-:-:S02]  /*2830*/  SEL R11, R11, R12, P0 ;  /* 0x0000000c0b0b7207 */ /* 0x000fc40000000000 */
[----:B------:R-:W-:Y:S02]  /*2840*/  SEL R14, R14, R9, P0 ;  /* 0x000000090e0e7207 */ /* 0x000fe40000000000 */
[----:B------:R-:W-:Y:S02]  /*2850*/  ISETP.GE.U32.AND P0, PT, R15, R10, PT ;  /* 0x0000000a0f00720c */ /* 0x000fe40003f06070 */
[----:B------:R-:W-:Y:S02]  /*2860*/  IADD3 R8, P2, PT, R13, 0x1, RZ ;  /* 0x000000010d087810 */ /* 0x000fe40007f5e0ff */
[----:B------:R-:W-:Y:S02]  /*2870*/  ISETP.GE.U32.AND.EX P0, PT, R11, UR4, PT, P0 ;  /* 0x000000040b007c0c */ /* 0x000fe4000bf06100 */
[----:B------:R-:W-:Y:S01]  /*2880*/  ISETP.NE.U32.AND P1, PT, R10, RZ, PT ;  /* 0x000000ff0a00720c */ /* 0x000fe20003f25070 */
[----:B------:R-:W-:Y:S01]  /*2890*/  IMAD.X R9, RZ, RZ, R14, P2 ;  /* 0x000000ffff097224 */ /* 0x000fe200010e060e */
[----:B------:R-:W-:Y:S01]  /*28a0*/  SEL R8, R8, R13, P0 ;  /* 0x0000000d08087207 */ /* 0x000fe20000000000 */
[----:B------:R-:W-:Y:S01]  /*28b0*/  IMAD.MOV.U32 R13, RZ, RZ, 0x0 ;  /* 0x00000000ff0d7424 */ /* 0x000fe200078e00ff */
[----:B------:R-:W-:-:S02]  /*28c0*/  MOV R12, R6 ;  /* 0x00000006000c7202 */ /* 0x000fc40000000f00 */
[----:B------:R-:W-:Y:S02]  /*28d0*/  ISETP.NE.AND.EX P1, PT, RZ, UR4, PT, P1 ;  /* 0x00000004ff007c0c */ /* 0x000fe4000bf25310 */
[----:B------:R-:W-:Y:S02]  /*28e0*/  SEL R9, R9, R14, P0 ;  /* 0x0000000e09097207 */ /* 0x000fe40000000000 */
[----:B------:R-:W-:Y:S02]  /*28f0*/  SEL R8, R8, 0xffffffff, P1 ;  /* 0xffffffff08087807 */ /* 0x000fe40000800000 */
[----:B------:R-:W-:Y:S01]  /*2900*/  SEL R9, R9, 0xffffffff, P1 ;  /* 0xffffffff09097807 */ /* 0x000fe20000800000 */
[----:B------:R-:W-:Y:S06]  /*2910*/  RET.REL.NODEC R12 `(_Z7permutePiPsPxS_S1_ii) ;  /* 0xffffffd40cb87950 */ /* 0x000fec0003c3ffff */
        .weak           $__internal_1_$__cuda_sm20_rcp_rn_f32_slowpath
        .type           $__internal_1_$__cuda_sm20_rcp_rn_f32_slowpath,@function
        .size           $__internal_1_$__cuda_sm20_rcp_rn_f32_slowpath,(.L_x_61 - $__internal_1_$__cuda_sm20_rcp_rn_f32_slowpath)
$__internal_1_$__cuda_sm20_rcp_rn_f32_slowpath:
[----:B------:R-:W-:-:S04]  /*2920*/  SHF.L.U32 R3, R0, 0x1, RZ ;  /* 0x0000000100037819 */ /* 0x000fc800000006ff */
[----:B------:R-:W-:-:S04]  /*2930*/  SHF.R.U32.HI R3, RZ, 0x18, R3 ;  /* 0x00000018ff037819 */ /* 0x000fc80000011603 */
[----:B------:R-:W-:-:S13]  /*2940*/  ISETP.NE.U32.AND P0, PT, R3, RZ, PT ;  /* 0x000000ff0300720c */ /* 0x000fda0003f05070 */
[----:B------:R-:W-:Y:S05]  /*2950*/  @P0 BRA `(.L_x_56) ;  /* 0x00000000002c0947 */ /* 0x000fea0003800000 */
[----:B------:R-:W-:-:S05]  /*2960*/  IMAD.SHL.U32 R3, R0, 0x2, RZ ;  /* 0x0000000200037824 */ /* 0x000fca00078e00ff */
[----:B------:R-:W-:-:S13]  /*2970*/  ISETP.NE.AND P0, PT, R3, RZ, PT ;  /* 0x000000ff0300720c */ /* 0x000fda0003f05270 */
[----:B------:R2:W3:Y:S01]  /*2980*/  @!P0 MUFU.RCP R3, R0 ;  /* 0x0000000000038308 */ /* 0x0004e20000001000 */
[----:B------:R-:W-:Y:S05]  /*2990*/  @!P0 BRA `(.L_x_57) ;  /* 0x0000000000a48947 */ /* 0x000fea0003800000 */
[----:B------:R-:W-:-:S04]  /*29a0*/  FFMA R5, R0, 1.84467440737095516160e+19, RZ ;  /* 0x5f80000000057823 */ /* 0x000fc800000000ff */
[----:B--2---:R-:W3:Y:S02]  /*29b0*/  MUFU.RCP R0, R5 ;  /* 0x0000000500007308 */ /* 0x004ee40000001000 */
[----:B---3--:R-:W-:-:S04]  /*29c0*/  FFMA R3, R5, R0, -1 ;  /* 0xbf80000005037423 */ /* 0x008fc80000000000 */
[----:B------:R-:W-:-:S04]  /*29d0*/  FADD.FTZ R3, -R3, -RZ ;  /* 0x800000ff03037221 */ /* 0x000fc80000010100 */
[----:B------:R-:W-:-:S04]  /*29e0*/  FFMA R0, R0, R3, R0 ;  /* 0x0000000300007223 */ /* 0x000fc80000000000 */
[----:B------:R-:W-:Y:S01]  /*29f0*/  FFMA R3, R0, 1.84467440737095516160e+19, RZ ;  /* 0x5f80000000037823 */ /* 0x000fe200000000ff */
[----:B------:R-:W-:Y:S06]  /*2a00*/  BRA `(.L_x_57) ;  /* 0x0000000000887947 */ /* 0x000fec0003800000 */
.L_x_56:
[----:B------:R-:W-:-:S04]  /*2a10*/  IADD3 R5, PT, PT, R3, -0xfd, RZ ;  /* 0xffffff0303057810 */ /* 0x000fc80007ffe0ff */
[----:B------:R-:W-:-:S13]  /*2a20*/  ISETP.GT.U32.AND P0, PT, R5, 0x1, PT ;  /* 0x000000010500780c */ /* 0x000fda0003f04070 */
[----:B------:R-:W-:Y:S05]  /*2a30*/  @P0 BRA `(.L_x_58) ;  /* 0x0000000000780947 */ /* 0x000fea0003800000 */
[----:B------:R-:W-:Y:S01]  /*2a40*/  LOP3.LUT R6, R0, 0x7fffff, RZ, 0xc0, !PT ;  /* 0x007fffff00067812 */ /* 0x000fe200078ec0ff */
[----:B------:R-:W-:Y:S01]  /*2a50*/  IMAD.MOV.U32 R12, RZ, RZ, 0x3 ;  /* 0x00000003ff0c7424 */ /* 0x000fe200078e00ff */
[----:B------:R-:W-:Y:S02]  /*2a60*/  IADD3 R3, PT, PT, R3, -0xfc, RZ ;  /* 0xffffff0403037810 */ /* 0x000fe40007ffe0ff */
[----:B------:R-:W-:Y:S02]  /*2a70*/  LOP3.LUT R6, R6, 0x3f800000, RZ, 0xfc, !PT ;  /* 0x3f80000006067812 */ /* 0x000fe400078efcff */
[----:B------:R-:W-:Y:S02]  /*2a80*/  SHF.L.U32 R11, R12, R5, RZ ;  /* 0x000000050c0b7219 */ /* 0x000fe400000006ff */
[----:B------:R-:W0:Y:S02]  /*2a90*/  MUFU.RCP R7, R6 ;  /* 0x0000000600077308 */ /* 0x000e240000001000 */
[----:B0-----:R-:W-:-:S04]  /*2aa0*/  FFMA R8, R6, R7, -1 ;  /* 0xbf80000006087423 */ /* 0x001fc80000000007 */
[----:B------:R-:W-:-:S04]  /*2ab0*/  FADD.FTZ R8, -R8, -RZ ;  /* 0x800000ff08087221 */ /* 0x000fc80000010100 */
[CCC-:B------:R-:W-:Y:S01]  /*2ac0*/  FFMA.RM R9, R7.reuse, R8.reuse, R7.reuse ;  /* 0x0000000807097223 */ /* 0x1c0fe20000004007 */
[----:B------:R-:W-:-:S04]  /*2ad0*/  FFMA.RP R8, R7, R8, R7 ;  /* 0x0000000807087223 */ /* 0x000fc80000008007 */
[C---:B------:R-:W-:Y:S02]  /*2ae0*/  LOP3.LUT R7, R9.reuse, 0x7fffff, RZ, 0xc0, !PT ;  /* 0x007fffff09077812 */ /* 0x040fe400078ec0ff */
[----:B------:R-:W-:Y:S02]  /*2af0*/  FSETP.NEU.FTZ.AND P0, PT, R9, R8, PT ;  /* 0x000000080900720b */ /* 0x000fe40003f1d000 */
[----:B------:R-:W-:Y:S02]  /*2b00*/  LOP3.LUT R8, R7, 0x800000, RZ, 0xfc, !PT ;  /* 0x0080000007087812 */ /* 0x000fe400078efcff */
[----:B------:R-:W-:Y:S02]  /*2b10*/  SEL R7, RZ, 0xffffffff, !P0 ;  /* 0xffffffffff077807 */ /* 0x000fe40004000000 */
[----:B------:R-:W-:Y:S02]  /*2b20*/  LOP3.LUT R6, R11, R8, RZ, 0xc0, !PT ;  /* 0x000000080b067212 */ /* 0x000fe400078ec0ff */
[----:B------:R-:W-:-:S02]  /*2b30*/  IADD3 R7, PT, PT, -R7, RZ, RZ ;  /* 0x000000ff07077210 */ /* 0x000fc40007ffe1ff */
[-C--:B------:R-:W-:Y:S02]  /*2b40*/  SHF.R.U32.HI R6, RZ, R5.reuse, R6 ;  /* 0x00000005ff067219 */ /* 0x080fe40000011606 */
[--C-:B------:R-:W-:Y:S02]  /*2b50*/  LOP3.LUT P1, RZ, R7, R5, R8.reuse, 0xf8, !PT ;  /* 0x0000000507ff7212 */ /* 0x100fe4000782f808 */
[C---:B------:R-:W-:Y:S02]  /*2b60*/  LOP3.LUT P0, RZ, R6.reuse, 0x1, RZ, 0xc0, !PT ;  /* 0x0000000106ff7812 */ /* 0x040fe4000780c0ff */
[----:B------:R-:W-:Y:S02]  /*2b70*/  LOP3.LUT P2, RZ, R6, 0x2, RZ, 0xc0, !PT ;  /* 0x0000000206ff7812 */ /* 0x000fe4000784c0ff */
[----:B------:R-:W-:Y:S02]  /*2b80*/  SHF.R.U32.HI R3, RZ, R3, R8 ;  /* 0x00000003ff037219 */ /* 0x000fe40000011608 */
[----:B------:R-:W-:-:S02]  /*2b90*/  PLOP3.LUT P0, PT, P0, P1, P2, 0xe0, 0x0 ;  /* 0x000000000000781c */ /* 0x000fc40000703c20 */
[----:B------:R-:W-:Y:S02]  /*2ba0*/  LOP3.LUT P1, RZ, R0, 0x7fffff, RZ, 0xc0, !PT ;  /* 0x007fffff00ff7812 */ /* 0x000fe4000782c0ff */
[----:B------:R-:W-:-:S05]  /*2bb0*/  SEL R5, RZ, 0x1, !P0 ;  /* 0x00000001ff057807 */ /* 0x000fca0004000000 */
[----:B------:R-:W-:-:S05]  /*2bc0*/  IMAD.MOV R5, RZ, RZ, -R5 ;  /* 0x000000ffff057224 */ /* 0x000fca00078e0a05 */
[----:B------:R-:W-:-:S13]  /*2bd0*/  ISETP.GE.AND P0, PT, R5, RZ, PT ;  /* 0x000000ff0500720c */ /* 0x000fda0003f06270 */
[----:B------:R-:W-:-:S05]  /*2be0*/  @!P0 VIADD R3, R3, 0x1 ;  /* 0x0000000103038836 */ /* 0x000fca0000000000 */
[----:B------:R-:W-:-:S04]  /*2bf0*/  @!P1 SHF.L.U32 R3, R3, 0x1, RZ ;  /* 0x0000000103039819 */ /* 0x000fc800000006ff */
[----:B------:R-:W-:Y:S01]  /*2c00*/  LOP3.LUT R3, R3, 0x80000000, R0, 0xf8, !PT ;  /* 0x8000000003037812 */ /* 0x000fe200078ef800 */
[----:B------:R-:W-:Y:S06]  /*2c10*/  BRA `(.L_x_57) ;  /* 0x0000000000047947 */ /* 0x000fec0003800000 */
.L_x_58:
[----:B------:R0:W1:Y:S02]  /*2c20*/  MUFU.RCP R3, R0 ;  /* 0x0000000000037308 */ /* 0x0000640000001000 */
.L_x_57:
[----:B------:R-:W-:Y:S02]  /*2c30*/  HFMA2 R7, -RZ, RZ, 0, 0 ;  /* 0x00000000ff077431 */ /* 0x000fe400000001ff */
[----:B------:R-:W-:-:S04]  /*2c40*/  IMAD.MOV.U32 R6, RZ, RZ, R10 ;  /* 0x000000ffff067224 */ /* 0x000fc800078e000a */
[----:B0123--:R-:W-:Y:S05]  /*2c50*/  RET.REL.NODEC R6 `(_Z7permutePiPsPxS_S1_ii) ;  /* 0xffffffd006e87950 */ /* 0x00ffea0003c3ffff */
.L_x_59:
[----:B------:R-:W-:-:S00]  /*2c60*/  BRA `(.L_x_59) ;  /* 0xfffffffc00fc7947 */ /* 0x000fc0000383ffff */
[----:B------:R-:W-:-:S00]  /*2c70*/  NOP ;  /* 0x0000000000007918 */ /* 0x000fc00000000000 */
        /* <DEDUP_REMOVED lines=8> */
.L_x_61:


//--------------------- .nv.shared.reserved.0     --------------------------
	.section	.nv.shared.reserved.0,"aw",@nobits
	.weak		__nv_reservedSMEM_offset_0_alias
	.size		__nv_reservedSMEM_offset_0_alias, 0, 64
	.other		__nv_reservedSMEM_offset_0_alias,@"STO_CUDA_RESERVED_SHARED STV_DEFAULT"
__nv_reservedSMEM_offset_0_alias:
	.zero		0
	.zero		64


//--------------------- .nv.constant0._Z7permutePiPsPxS_S1_ii --------------------------
	.section	.nv.constant0._Z7permutePiPsPxS_S1_ii,"a",@progbits
	.sectionflags	@""
	.align	4
.nv.constant0._Z7permutePiPsPxS_S1_ii:
	.zero		944


//--------------------- SYMBOLS --------------------------

	.type		.nv.reservedSmem.offset0,@object
	.size		.nv.reservedSmem.offset0,0x4
